//
// Generated by NVIDIA NVVM Compiler
//
// Compiler Build ID: CL-36424714
// Cuda compilation tools, release 13.0, V13.0.88
// Based on NVVM 20.0.0
//

.version 9.0
.target sm_100
.address_size 64

	// .globl	_Z19d_d2_maxidx_d1_compPfPii

.visible .entry _Z19d_d2_maxidx_d1_compPfPii(
	.param .u64 .ptr .align 1 _Z19d_d2_maxidx_d1_compPfPii_param_0,
	.param .u64 .ptr .align 1 _Z19d_d2_maxidx_d1_compPfPii_param_1,
	.param .u32 _Z19d_d2_maxidx_d1_compPfPii_param_2
)
{
	.reg .pred 	%p<12>;
	.reg .b32 	%r<18>;
	.reg .b32 	%f<19>;
	.reg .b64 	%rd<18>;

	ld.param.u64 	%rd2, [_Z19d_d2_maxidx_d1_compPfPii_param_0];
	ld.param.u64 	%rd3, [_Z19d_d2_maxidx_d1_compPfPii_param_1];
	ld.param.u32 	%r2, [_Z19d_d2_maxidx_d1_compPfPii_param_2];
	mov.u32 	%r3, %ctaid.x;
	mov.u32 	%r4, %ntid.x;
	mov.u32 	%r5, %tid.x;
	mad.lo.s32 	%r1, %r3, %r4, %r5;
	setp.ge.s32 	%p1, %r1, %r2;
	@%p1 bra 	$L__BB0_4;
	cvta.to.global.u64 	%rd4, %rd2;
	cvta.to.global.u64 	%rd5, %rd3;
	mul.wide.s32 	%rd6, %r1, 4;
	add.s64 	%rd1, %rd4, %rd6;
	ld.global.f32 	%f1, [%rd1];
	mul.wide.s32 	%rd7, %r2, 4;
	add.s64 	%rd8, %rd1, %rd7;
	ld.global.f32 	%f2, [%rd8];
	setp.lt.f32 	%p2, %f1, %f2;
	selp.f32 	%f3, %f2, %f1, %p2;
	selp.u32 	%r6, 1, 0, %p2;
	add.s64 	%rd9, %rd8, %rd7;
	ld.global.f32 	%f4, [%rd9];
	setp.lt.f32 	%p3, %f3, %f4;
	selp.f32 	%f5, %f4, %f3, %p3;
	selp.b32 	%r7, 2, %r6, %p3;
	add.s64 	%rd10, %rd9, %rd7;
	ld.global.f32 	%f6, [%rd10];
	setp.lt.f32 	%p4, %f5, %f6;
	selp.f32 	%f7, %f6, %f5, %p4;
	selp.b32 	%r8, 3, %r7, %p4;
	add.s64 	%rd11, %rd10, %rd7;
	ld.global.f32 	%f8, [%rd11];
	setp.lt.f32 	%p5, %f7, %f8;
	selp.f32 	%f9, %f8, %f7, %p5;
	selp.b32 	%r9, 4, %r8, %p5;
	add.s64 	%rd12, %rd11, %rd7;
	ld.global.f32 	%f10, [%rd12];
	setp.lt.f32 	%p6, %f9, %f10;
	selp.f32 	%f11, %f10, %f9, %p6;
	selp.b32 	%r10, 5, %r9, %p6;
	add.s64 	%rd13, %rd12, %rd7;
	ld.global.f32 	%f12, [%rd13];
	setp.lt.f32 	%p7, %f11, %f12;
	selp.f32 	%f13, %f12, %f11, %p7;
	selp.b32 	%r11, 6, %r10, %p7;
	add.s64 	%rd14, %rd13, %rd7;
	ld.global.f32 	%f14, [%rd14];
	setp.lt.f32 	%p8, %f13, %f14;
	selp.f32 	%f15, %f14, %f13, %p8;
	selp.b32 	%r12, 7, %r11, %p8;
	add.s64 	%rd15, %rd14, %rd7;
	ld.global.f32 	%f16, [%rd15];
	setp.lt.f32 	%p9, %f15, %f16;
	selp.f32 	%f17, %f16, %f15, %p9;
	selp.b32 	%r13, 8, %r12, %p9;
	add.s64 	%rd16, %rd15, %rd7;
	ld.global.f32 	%f18, [%rd16];
	setp.lt.f32 	%p10, %f17, %f18;
	selp.b32 	%r14, 9, %r13, %p10;
	add.s64 	%rd17, %rd5, %rd6;
	ld.global.u32 	%r15, [%rd17];
	setp.ne.s32 	%p11, %r14, %r15;
	@%p11 bra 	$L__BB0_3;
	mov.b32 	%r17, 1065353216;
	st.global.u32 	[%rd1], %r17;
	bra.uni 	$L__BB0_4;
$L__BB0_3:
	mov.b32 	%r16, 0;
	st.global.u32 	[%rd1], %r16;
$L__BB0_4:
	ret;

}
	// .globl	_Z12d_d1_2_multiPfPiS_i
.visible .entry _Z12d_d1_2_multiPfPiS_i(
	.param .u64 .ptr .align 1 _Z12d_d1_2_multiPfPiS_i_param_0,
	.param .u64 .ptr .align 1 _Z12d_d1_2_multiPfPiS_i_param_1,
	.param .u64 .ptr .align 1 _Z12d_d1_2_multiPfPiS_i_param_2,
	.param .u32 _Z12d_d1_2_multiPfPiS_i_param_3
)
{
	.reg .pred 	%p<2>;
	.reg .b32 	%r<7>;
	.reg .b32 	%f<4>;
	.reg .b64 	%rd<11>;

	ld.param.u64 	%rd1, [_Z12d_d1_2_multiPfPiS_i_param_0];
	ld.param.u64 	%rd2, [_Z12d_d1_2_multiPfPiS_i_param_1];
	ld.param.u64 	%rd3, [_Z12d_d1_2_multiPfPiS_i_param_2];
	ld.param.u32 	%r2, [_Z12d_d1_2_multiPfPiS_i_param_3];
	mov.u32 	%r3, %ctaid.x;
	mov.u32 	%r4, %ntid.x;
	mov.u32 	%r5, %tid.x;
	mad.lo.s32 	%r1, %r3, %r4, %r5;
	setp.ge.s32 	%p1, %r1, %r2;
	@%p1 bra 	$L__BB1_2;
	cvta.to.global.u64 	%rd4, %rd1;
	cvta.to.global.u64 	%rd5, %rd2;
	cvta.to.global.u64 	%rd6, %rd3;
	mul.wide.s32 	%rd7, %r1, 4;
	add.s64 	%rd8, %rd4, %rd7;
	ld.global.f32 	%f1, [%rd8];
	add.s64 	%rd9, %rd5, %rd7;
	ld.global.u32 	%r6, [%rd9];
	cvt.rn.f32.s32 	%f2, %r6;
	mul.f32 	%f3, %f1, %f2;
	add.s64 	%rd10, %rd6, %rd7;
	st.global.f32 	[%rd10], %f3;
$L__BB1_2:
	ret;

}
	// .globl	_Z12d_d1_2_multiPfS_S_i
.visible .entry _Z12d_d1_2_multiPfS_S_i(
	.param .u64 .ptr .align 1 _Z12d_d1_2_multiPfS_S_i_param_0,
	.param .u64 .ptr .align 1 _Z12d_d1_2_multiPfS_S_i_param_1,
	.param .u64 .ptr .align 1 _Z12d_d1_2_multiPfS_S_i_param_2,
	.param .u32 _Z12d_d1_2_multiPfS_S_i_param_3
)
{
	.reg .pred 	%p<2>;
	.reg .b32 	%r<6>;
	.reg .b32 	%f<4>;
	.reg .b64 	%rd<11>;

	ld.param.u64 	%rd1, [_Z12d_d1_2_multiPfS_S_i_param_0];
	ld.param.u64 	%rd2, [_Z12d_d1_2_multiPfS_S_i_param_1];
	ld.param.u64 	%rd3, [_Z12d_d1_2_multiPfS_S_i_param_2];
	ld.param.u32 	%r2, [_Z12d_d1_2_multiPfS_S_i_param_3];
	mov.u32 	%r3, %ctaid.x;
	mov.u32 	%r4, %ntid.x;
	mov.u32 	%r5, %tid.x;
	mad.lo.s32 	%r1, %r3, %r4, %r5;
	setp.ge.s32 	%p1, %r1, %r2;
	@%p1 bra 	$L__BB2_2;
	cvta.to.global.u64 	%rd4, %rd1;
	cvta.to.global.u64 	%rd5, %rd2;
	cvta.to.global.u64 	%rd6, %rd3;
	mul.wide.s32 	%rd7, %r1, 4;
	add.s64 	%rd8, %rd4, %rd7;
	ld.global.f32 	%f1, [%rd8];
	add.s64 	%rd9, %rd5, %rd7;
	ld.global.f32 	%f2, [%rd9];
	mul.f32 	%f3, %f1, %f2;
	add.s64 	%rd10, %rd6, %rd7;
	st.global.f32 	[%rd10], %f3;
$L__BB2_2:
	ret;

}
	// .globl	_Z12d_d1_3_multiPfPiS_S_i
.visible .entry _Z12d_d1_3_multiPfPiS_S_i(
	.param .u64 .ptr .align 1 _Z12d_d1_3_multiPfPiS_S_i_param_0,
	.param .u64 .ptr .align 1 _Z12d_d1_3_multiPfPiS_S_i_param_1,
	.param .u64 .ptr .align 1 _Z12d_d1_3_multiPfPiS_S_i_param_2,
	.param .u64 .ptr .align 1 _Z12d_d1_3_multiPfPiS_S_i_param_3,
	.param .u32 _Z12d_d1_3_multiPfPiS_S_i_param_4
)
{
	.reg .pred 	%p<2>;
	.reg .b32 	%r<7>;
	.reg .b32 	%f<6>;
	.reg .b64 	%rd<14>;

	ld.param.u64 	%rd1, [_Z12d_d1_3_multiPfPiS_S_i_param_0];
	ld.param.u64 	%rd2, [_Z12d_d1_3_multiPfPiS_S_i_param_1];
	ld.param.u64 	%rd3, [_Z12d_d1_3_multiPfPiS_S_i_param_2];
	ld.param.u64 	%rd4, [_Z12d_d1_3_multiPfPiS_S_i_param_3];
	ld.param.u32 	%r2, [_Z12d_d1_3_multiPfPiS_S_i_param_4];
	mov.u32 	%r3, %ctaid.x;
	mov.u32 	%r4, %ntid.x;
	mov.u32 	%r5, %tid.x;
	mad.lo.s32 	%r1, %r3, %r4, %r5;
	setp.ge.s32 	%p1, %r1, %r2;
	@%p1 bra 	$L__BB3_2;
	cvta.to.global.u64 	%rd5, %rd1;
	cvta.to.global.u64 	%rd6, %rd2;
	cvta.to.global.u64 	%rd7, %rd3;
	cvta.to.global.u64 	%rd8, %rd4;
	mul.wide.s32 	%rd9, %r1, 4;
	add.s64 	%rd10, %rd5, %rd9;
	ld.global.f32 	%f1, [%rd10];
	add.s64 	%rd11, %rd6, %rd9;
	ld.global.u32 	%r6, [%rd11];
	cvt.rn.f32.s32 	%f2, %r6;
	mul.f32 	%f3, %f1, %f2;
	add.s64 	%rd12, %rd7, %rd9;
	ld.global.f32 	%f4, [%rd12];
	mul.f32 	%f5, %f4, %f3;
	add.s64 	%rd13, %rd8, %rd9;
	st.global.f32 	[%rd13], %f5;
$L__BB3_2:
	ret;

}
	// .globl	_Z11d_transposePfS_ii
.visible .entry _Z11d_transposePfS_ii(
	.param .u64 .ptr .align 1 _Z11d_transposePfS_ii_param_0,
	.param .u64 .ptr .align 1 _Z11d_transposePfS_ii_param_1,
	.param .u32 _Z11d_transposePfS_ii_param_2,
	.param .u32 _Z11d_transposePfS_ii_param_3
)
{
	.reg .pred 	%p<4>;
	.reg .b32 	%r<15>;
	.reg .b32 	%f<2>;
	.reg .b64 	%rd<9>;

	ld.param.u64 	%rd1, [_Z11d_transposePfS_ii_param_0];
	ld.param.u64 	%rd2, [_Z11d_transposePfS_ii_param_1];
	ld.param.u32 	%r3, [_Z11d_transposePfS_ii_param_2];
	ld.param.u32 	%r5, [_Z11d_transposePfS_ii_param_3];
	mov.u32 	%r6, %ctaid.x;
	mov.u32 	%r7, %ntid.x;
	mov.u32 	%r8, %tid.x;
	mad.lo.s32 	%r1, %r6, %r7, %r8;
	mov.u32 	%r9, %ctaid.y;
	mov.u32 	%r10, %ntid.y;
	mov.u32 	%r11, %tid.y;
	mad.lo.s32 	%r12, %r9, %r10, %r11;
	setp.ge.u32 	%p1, %r1, %r3;
	setp.ge.u32 	%p2, %r12, %r5;
	or.pred  	%p3, %p1, %p2;
	@%p3 bra 	$L__BB4_2;
	cvta.to.global.u64 	%rd3, %rd2;
	cvta.to.global.u64 	%rd4, %rd1;
	mad.lo.s32 	%r13, %r3, %r12, %r1;
	mul.wide.u32 	%rd5, %r13, 4;
	add.s64 	%rd6, %rd3, %rd5;
	ld.global.f32 	%f1, [%rd6];
	mad.lo.s32 	%r14, %r5, %r1, %r12;
	mul.wide.u32 	%rd7, %r14, 4;
	add.s64 	%rd8, %rd4, %rd7;
	st.global.f32 	[%rd8], %f1;
$L__BB4_2:
	ret;

}
	// .globl	_Z7d_d1_d2PfS_S_fii
.visible .entry _Z7d_d1_d2PfS_S_fii(
	.param .u64 .ptr .align 1 _Z7d_d1_d2PfS_S_fii_param_0,
	.param .u64 .ptr .align 1 _Z7d_d1_d2PfS_S_fii_param_1,
	.param .u64 .ptr .align 1 _Z7d_d1_d2PfS_S_fii_param_2,
	.param .f32 _Z7d_d1_d2PfS_S_fii_param_3,
	.param .u32 _Z7d_d1_d2PfS_S_fii_param_4,
	.param .u32 _Z7d_d1_d2PfS_S_fii_param_5
)
{
	.reg .pred 	%p<11>;
	.reg .b32 	%r<38>;
	.reg .b32 	%f<114>;
	.reg .b64 	%rd<58>;

	ld.param.u64 	%rd10, [_Z7d_d1_d2PfS_S_fii_param_0];
	ld.param.u64 	%rd11, [_Z7d_d1_d2PfS_S_fii_param_1];
	ld.param.u64 	%rd9, [_Z7d_d1_d2PfS_S_fii_param_2];
	ld.param.f32 	%f14, [_Z7d_d1_d2PfS_S_fii_param_3];
	ld.param.u32 	%r23, [_Z7d_d1_d2PfS_S_fii_param_4];
	ld.param.u32 	%r24, [_Z7d_d1_d2PfS_S_fii_param_5];
	cvta.to.global.u64 	%rd1, %rd11;
	cvta.to.global.u64 	%rd2, %rd10;
	mov.u32 	%r25, %ctaid.x;
	mov.u32 	%r26, %ntid.x;
	mov.u32 	%r27, %tid.x;
	mad.lo.s32 	%r1, %r25, %r26, %r27;
	setp.ge.s32 	%p1, %r1, %r24;
	@%p1 bra 	$L__BB5_15;
	setp.lt.s32 	%p2, %r23, 1;
	mov.f32 	%f113, 0f00000000;
	@%p2 bra 	$L__BB5_14;
	and.b32  	%r2, %r23, 15;
	setp.lt.u32 	%p3, %r23, 16;
	mov.b32 	%r34, 0;
	mov.f32 	%f113, 0f00000000;
	@%p3 bra 	$L__BB5_5;
	and.b32  	%r34, %r23, 2147483632;
	neg.s32 	%r32, %r34;
	shl.b32 	%r5, %r24, 4;
	add.s64 	%rd56, %rd2, 32;
	mov.f32 	%f113, 0f00000000;
	mul.wide.s32 	%rd14, %r24, 4;
	mov.u32 	%r31, %r1;
$L__BB5_4:
	.pragma "nounroll";
	ld.global.f32 	%f19, [%rd56+-32];
	mul.wide.s32 	%rd12, %r31, 4;
	add.s64 	%rd13, %rd1, %rd12;
	ld.global.f32 	%f20, [%rd13];
	fma.rn.f32 	%f21, %f19, %f20, %f113;
	ld.global.f32 	%f22, [%rd56+-28];
	add.s64 	%rd15, %rd13, %rd14;
	ld.global.f32 	%f23, [%rd15];
	fma.rn.f32 	%f24, %f22, %f23, %f21;
	ld.global.f32 	%f25, [%rd56+-24];
	add.s64 	%rd16, %rd15, %rd14;
	ld.global.f32 	%f26, [%rd16];
	fma.rn.f32 	%f27, %f25, %f26, %f24;
	ld.global.f32 	%f28, [%rd56+-20];
	add.s64 	%rd17, %rd16, %rd14;
	ld.global.f32 	%f29, [%rd17];
	fma.rn.f32 	%f30, %f28, %f29, %f27;
	ld.global.f32 	%f31, [%rd56+-16];
	add.s64 	%rd18, %rd17, %rd14;
	ld.global.f32 	%f32, [%rd18];
	fma.rn.f32 	%f33, %f31, %f32, %f30;
	ld.global.f32 	%f34, [%rd56+-12];
	add.s64 	%rd19, %rd18, %rd14;
	ld.global.f32 	%f35, [%rd19];
	fma.rn.f32 	%f36, %f34, %f35, %f33;
	ld.global.f32 	%f37, [%rd56+-8];
	add.s64 	%rd20, %rd19, %rd14;
	ld.global.f32 	%f38, [%rd20];
	fma.rn.f32 	%f39, %f37, %f38, %f36;
	ld.global.f32 	%f40, [%rd56+-4];
	add.s64 	%rd21, %rd20, %rd14;
	ld.global.f32 	%f41, [%rd21];
	fma.rn.f32 	%f42, %f40, %f41, %f39;
	ld.global.f32 	%f43, [%rd56];
	add.s64 	%rd22, %rd21, %rd14;
	ld.global.f32 	%f44, [%rd22];
	fma.rn.f32 	%f45, %f43, %f44, %f42;
	ld.global.f32 	%f46, [%rd56+4];
	add.s64 	%rd23, %rd22, %rd14;
	ld.global.f32 	%f47, [%rd23];
	fma.rn.f32 	%f48, %f46, %f47, %f45;
	ld.global.f32 	%f49, [%rd56+8];
	add.s64 	%rd24, %rd23, %rd14;
	ld.global.f32 	%f50, [%rd24];
	fma.rn.f32 	%f51, %f49, %f50, %f48;
	ld.global.f32 	%f52, [%rd56+12];
	add.s64 	%rd25, %rd24, %rd14;
	ld.global.f32 	%f53, [%rd25];
	fma.rn.f32 	%f54, %f52, %f53, %f51;
	ld.global.f32 	%f55, [%rd56+16];
	add.s64 	%rd26, %rd25, %rd14;
	ld.global.f32 	%f56, [%rd26];
	fma.rn.f32 	%f57, %f55, %f56, %f54;
	ld.global.f32 	%f58, [%rd56+20];
	add.s64 	%rd27, %rd26, %rd14;
	ld.global.f32 	%f59, [%rd27];
	fma.rn.f32 	%f60, %f58, %f59, %f57;
	ld.global.f32 	%f61, [%rd56+24];
	add.s64 	%rd28, %rd27, %rd14;
	ld.global.f32 	%f62, [%rd28];
	fma.rn.f32 	%f63, %f61, %f62, %f60;
	ld.global.f32 	%f64, [%rd56+28];
	add.s64 	%rd29, %rd28, %rd14;
	ld.global.f32 	%f65, [%rd29];
	fma.rn.f32 	%f113, %f64, %f65, %f63;
	add.s32 	%r32, %r32, 16;
	add.s32 	%r31, %r31, %r5;
	add.s64 	%rd56, %rd56, 64;
	setp.ne.s32 	%p4, %r32, 0;
	@%p4 bra 	$L__BB5_4;
$L__BB5_5:
	setp.eq.s32 	%p5, %r2, 0;
	@%p5 bra 	$L__BB5_14;
	and.b32  	%r11, %r23, 7;
	setp.lt.u32 	%p6, %r2, 8;
	@%p6 bra 	$L__BB5_8;
	mul.wide.u32 	%rd30, %r34, 4;
	add.s64 	%rd31, %rd2, %rd30;
	ld.global.f32 	%f67, [%rd31];
	mad.lo.s32 	%r29, %r34, %r24, %r1;
	mul.wide.s32 	%rd32, %r29, 4;
	add.s64 	%rd33, %rd1, %rd32;
	ld.global.f32 	%f68, [%rd33];
	fma.rn.f32 	%f69, %f67, %f68, %f113;
	ld.global.f32 	%f70, [%rd31+4];
	mul.wide.s32 	%rd34, %r24, 4;
	add.s64 	%rd35, %rd33, %rd34;
	ld.global.f32 	%f71, [%rd35];
	fma.rn.f32 	%f72, %f70, %f71, %f69;
	ld.global.f32 	%f73, [%rd31+8];
	add.s64 	%rd36, %rd35, %rd34;
	ld.global.f32 	%f74, [%rd36];
	fma.rn.f32 	%f75, %f73, %f74, %f72;
	ld.global.f32 	%f76, [%rd31+12];
	add.s64 	%rd37, %rd36, %rd34;
	ld.global.f32 	%f77, [%rd37];
	fma.rn.f32 	%f78, %f76, %f77, %f75;
	ld.global.f32 	%f79, [%rd31+16];
	add.s64 	%rd38, %rd37, %rd34;
	ld.global.f32 	%f80, [%rd38];
	fma.rn.f32 	%f81, %f79, %f80, %f78;
	ld.global.f32 	%f82, [%rd31+20];
	add.s64 	%rd39, %rd38, %rd34;
	ld.global.f32 	%f83, [%rd39];
	fma.rn.f32 	%f84, %f82, %f83, %f81;
	ld.global.f32 	%f85, [%rd31+24];
	add.s64 	%rd40, %rd39, %rd34;
	ld.global.f32 	%f86, [%rd40];
	fma.rn.f32 	%f87, %f85, %f86, %f84;
	ld.global.f32 	%f88, [%rd31+28];
	add.s64 	%rd41, %rd40, %rd34;
	ld.global.f32 	%f89, [%rd41];
	fma.rn.f32 	%f113, %f88, %f89, %f87;
	add.s32 	%r34, %r34, 8;
$L__BB5_8:
	setp.eq.s32 	%p7, %r11, 0;
	@%p7 bra 	$L__BB5_14;
	and.b32  	%r14, %r23, 3;
	setp.lt.u32 	%p8, %r11, 4;
	@%p8 bra 	$L__BB5_11;
	mul.wide.u32 	%rd42, %r34, 4;
	add.s64 	%rd43, %rd2, %rd42;
	ld.global.f32 	%f91, [%rd43];
	mad.lo.s32 	%r30, %r34, %r24, %r1;
	mul.wide.s32 	%rd44, %r30, 4;
	add.s64 	%rd45, %rd1, %rd44;
	ld.global.f32 	%f92, [%rd45];
	fma.rn.f32 	%f93, %f91, %f92, %f113;
	ld.global.f32 	%f94, [%rd43+4];
	mul.wide.s32 	%rd46, %r24, 4;
	add.s64 	%rd47, %rd45, %rd46;
	ld.global.f32 	%f95, [%rd47];
	fma.rn.f32 	%f96, %f94, %f95, %f93;
	ld.global.f32 	%f97, [%rd43+8];
	add.s64 	%rd48, %rd47, %rd46;
	ld.global.f32 	%f98, [%rd48];
	fma.rn.f32 	%f99, %f97, %f98, %f96;
	ld.global.f32 	%f100, [%rd43+12];
	add.s64 	%rd49, %rd48, %rd46;
	ld.global.f32 	%f101, [%rd49];
	fma.rn.f32 	%f113, %f100, %f101, %f99;
	add.s32 	%r34, %r34, 4;
$L__BB5_11:
	setp.eq.s32 	%p9, %r14, 0;
	@%p9 bra 	$L__BB5_14;
	mad.lo.s32 	%r37, %r34, %r24, %r1;
	mul.wide.u32 	%rd50, %r34, 4;
	add.s64 	%rd57, %rd2, %rd50;
	neg.s32 	%r36, %r14;
$L__BB5_13:
	.pragma "nounroll";
	ld.global.f32 	%f102, [%rd57];
	mul.wide.s32 	%rd51, %r37, 4;
	add.s64 	%rd52, %rd1, %rd51;
	ld.global.f32 	%f103, [%rd52];
	fma.rn.f32 	%f113, %f102, %f103, %f113;
	add.s32 	%r37, %r37, %r24;
	add.s64 	%rd57, %rd57, 4;
	add.s32 	%r36, %r36, 1;
	setp.ne.s32 	%p10, %r36, 0;
	@%p10 bra 	$L__BB5_13;
$L__BB5_14:
	add.f32 	%f104, %f14, %f113;
	cvta.to.global.u64 	%rd53, %rd9;
	mul.wide.s32 	%rd54, %r1, 4;
	add.s64 	%rd55, %rd53, %rd54;
	st.global.f32 	[%rd55], %f104;
$L__BB5_15:
	ret;

}
	// .globl	_Z14d_d1_d1_y_compPiPfi
.visible .entry _Z14d_d1_d1_y_compPiPfi(
	.param .u64 .ptr .align 1 _Z14d_d1_d1_y_compPiPfi_param_0,
	.param .u64 .ptr .align 1 _Z14d_d1_d1_y_compPiPfi_param_1,
	.param .u32 _Z14d_d1_d1_y_compPiPfi_param_2
)
{
	.reg .pred 	%p<6>;
	.reg .b32 	%r<8>;
	.reg .b32 	%f<7>;
	.reg .b64 	%rd<8>;

	ld.param.u64 	%rd1, [_Z14d_d1_d1_y_compPiPfi_param_0];
	ld.param.u64 	%rd2, [_Z14d_d1_d1_y_compPiPfi_param_1];
	ld.param.u32 	%r2, [_Z14d_d1_d1_y_compPiPfi_param_2];
	mov.u32 	%r3, %ctaid.x;
	mov.u32 	%r4, %ntid.x;
	mov.u32 	%r5, %tid.x;
	mad.lo.s32 	%r1, %r3, %r4, %r5;
	setp.ge.s32 	%p1, %r1, %r2;
	@%p1 bra 	$L__BB6_2;
	cvta.to.global.u64 	%rd3, %rd1;
	cvta.to.global.u64 	%rd4, %rd2;
	mul.wide.s32 	%rd5, %r1, 4;
	add.s64 	%rd6, %rd3, %rd5;
	ld.global.u32 	%r6, [%rd6];
	add.s64 	%rd7, %rd4, %rd5;
	ld.global.f32 	%f1, [%rd7];
	setp.lt.f32 	%p2, %f1, 0f00000000;
	setp.eq.s32 	%p3, %r6, -1;
	setp.ge.f32 	%p4, %f1, 0f00000000;
	setp.eq.s32 	%p5, %r6, 1;
	selp.f32 	%f3, 0f3F800000, 0f00000000, %p5;
	selp.f32 	%f4, %f3, 0f00000000, %p4;
	selp.f32 	%f5, 0f3F800000, %f4, %p3;
	selp.f32 	%f6, %f5, %f4, %p2;
	st.global.f32 	[%rd7], %f6;
$L__BB6_2:
	ret;

}
	// .globl	_Z16deleted_d_d1_sumPfS_i
.visible .entry _Z16deleted_d_d1_sumPfS_i(
	.param .u64 .ptr .align 1 _Z16deleted_d_d1_sumPfS_i_param_0,
	.param .u64 .ptr .align 1 _Z16deleted_d_d1_sumPfS_i_param_1,
	.param .u32 _Z16deleted_d_d1_sumPfS_i_param_2
)
{
	.reg .pred 	%p<7>;
	.reg .b32 	%r<13>;
	.reg .b32 	%f<5>;
	.reg .b64 	%rd<9>;

	ld.param.u64 	%rd4, [_Z16deleted_d_d1_sumPfS_i_param_0];
	ld.param.u64 	%rd3, [_Z16deleted_d_d1_sumPfS_i_param_1];
	ld.param.u32 	%r12, [_Z16deleted_d_d1_sumPfS_i_param_2];
	cvta.to.global.u64 	%rd1, %rd4;
	mov.u32 	%r5, %ctaid.x;
	mov.u32 	%r6, %ntid.x;
	mov.u32 	%r7, %tid.x;
	mad.lo.s32 	%r1, %r5, %r6, %r7;
	setp.lt.s32 	%p1, %r12, 2;
	@%p1 bra 	$L__BB7_5;
	mul.wide.s32 	%rd5, %r1, 4;
	add.s64 	%rd2, %rd1, %rd5;
$L__BB7_2:
	add.s32 	%r8, %r12, 1;
	shr.u32 	%r9, %r8, 1;
	setp.ge.s32 	%p2, %r1, %r9;
	add.s32 	%r10, %r9, %r1;
	setp.ge.s32 	%p3, %r10, %r12;
	or.pred  	%p4, %p2, %p3;
	@%p4 bra 	$L__BB7_4;
	shl.b32 	%r11, %r9, 2;
	cvt.u64.u32 	%rd6, %r11;
	add.s64 	%rd7, %rd2, %rd6;
	ld.global.f32 	%f1, [%rd7];
	ld.global.f32 	%f2, [%rd2];
	add.f32 	%f3, %f1, %f2;
	st.global.f32 	[%rd2], %f3;
$L__BB7_4:
	bar.sync 	0;
	setp.gt.u32 	%p5, %r12, 2;
	mov.u32 	%r12, %r9;
	@%p5 bra 	$L__BB7_2;
$L__BB7_5:
	setp.ne.s32 	%p6, %r1, 0;
	@%p6 bra 	$L__BB7_7;
	ld.global.f32 	%f4, [%rd1];
	cvta.to.global.u64 	%rd8, %rd3;
	st.global.f32 	[%rd8], %f4;
$L__BB7_7:
	ret;

}
	// .globl	_Z8d_d1_sumPfS_i
.visible .entry _Z8d_d1_sumPfS_i(
	.param .u64 .ptr .align 1 _Z8d_d1_sumPfS_i_param_0,
	.param .u64 .ptr .align 1 _Z8d_d1_sumPfS_i_param_1,
	.param .u32 _Z8d_d1_sumPfS_i_param_2
)
{
	.reg .pred 	%p<45>;
	.reg .b32 	%r<133>;
	.reg .b32 	%f<145>;
	.reg .b64 	%rd<76>;

	ld.param.u64 	%rd11, [_Z8d_d1_sumPfS_i_param_0];
	ld.param.u32 	%r97, [_Z8d_d1_sumPfS_i_param_2];
	cvta.to.global.u64 	%rd1, %rd11;
	mov.u32 	%r1, %tid.x;
	mov.u32 	%r132, %ntid.x;
	add.s32 	%r98, %r132, %r97;
	add.s32 	%r99, %r98, -1;
	div.s32 	%r3, %r99, %r132;
	setp.lt.s32 	%p1, %r3, 1;
	mov.f32 	%f108, 0f00000000;
	@%p1 bra 	$L__BB8_71;
	setp.lt.u32 	%p2, %r3, 16;
	mov.b32 	%r128, 0;
	mov.f32 	%f108, 0f00000000;
	@%p2 bra 	$L__BB8_36;
	and.b32  	%r101, %r3, 2147483632;
	neg.s32 	%r126, %r101;
	add.s32 	%r125, %r1, %r132;
	shl.b32 	%r102, %r132, 1;
	add.s32 	%r124, %r1, %r102;
	mad.lo.s32 	%r123, %r132, 3, %r1;
	shl.b32 	%r103, %r132, 2;
	add.s32 	%r122, %r1, %r103;
	mad.lo.s32 	%r121, %r132, 5, %r1;
	mad.lo.s32 	%r120, %r132, 6, %r1;
	mad.lo.s32 	%r119, %r132, 7, %r1;
	shl.b32 	%r104, %r132, 3;
	add.s32 	%r118, %r1, %r104;
	mad.lo.s32 	%r117, %r132, 9, %r1;
	mad.lo.s32 	%r116, %r132, 10, %r1;
	mad.lo.s32 	%r115, %r132, 11, %r1;
	mad.lo.s32 	%r114, %r132, 12, %r1;
	mad.lo.s32 	%r113, %r132, 13, %r1;
	mad.lo.s32 	%r112, %r132, 14, %r1;
	mad.lo.s32 	%r111, %r132, 15, %r1;
	mul.wide.u32 	%rd12, %r1, 4;
	add.s64 	%rd74, %rd1, %rd12;
	mov.f32 	%f108, 0f00000000;
	mul.wide.u32 	%rd43, %r132, 64;
	mov.u32 	%r110, %r1;
$L__BB8_3:
	.pragma "nounroll";
	setp.ge.s32 	%p3, %r110, %r97;
	@%p3 bra 	$L__BB8_5;
	ld.global.f32 	%f72, [%rd74];
	add.f32 	%f108, %f108, %f72;
$L__BB8_5:
	add.s32 	%r37, %r132, %r110;
	setp.ge.s32 	%p4, %r37, %r97;
	@%p4 bra 	$L__BB8_7;
	mul.wide.u32 	%rd13, %r125, 4;
	add.s64 	%rd14, %rd1, %rd13;
	ld.global.f32 	%f73, [%rd14];
	add.f32 	%f108, %f108, %f73;
$L__BB8_7:
	add.s32 	%r38, %r132, %r37;
	setp.ge.s32 	%p5, %r38, %r97;
	@%p5 bra 	$L__BB8_9;
	mul.wide.u32 	%rd15, %r124, 4;
	add.s64 	%rd16, %rd1, %rd15;
	ld.global.f32 	%f74, [%rd16];
	add.f32 	%f108, %f108, %f74;
$L__BB8_9:
	add.s32 	%r39, %r132, %r38;
	setp.ge.s32 	%p6, %r39, %r97;
	@%p6 bra 	$L__BB8_11;
	mul.wide.u32 	%rd17, %r123, 4;
	add.s64 	%rd18, %rd1, %rd17;
	ld.global.f32 	%f75, [%rd18];
	add.f32 	%f108, %f108, %f75;
$L__BB8_11:
	add.s32 	%r40, %r132, %r39;
	setp.ge.s32 	%p7, %r40, %r97;
	@%p7 bra 	$L__BB8_13;
	mul.wide.u32 	%rd19, %r122, 4;
	add.s64 	%rd20, %rd1, %rd19;
	ld.global.f32 	%f76, [%rd20];
	add.f32 	%f108, %f108, %f76;
$L__BB8_13:
	add.s32 	%r41, %r132, %r40;
	setp.ge.s32 	%p8, %r41, %r97;
	@%p8 bra 	$L__BB8_15;
	mul.wide.u32 	%rd21, %r121, 4;
	add.s64 	%rd22, %rd1, %rd21;
	ld.global.f32 	%f77, [%rd22];
	add.f32 	%f108, %f108, %f77;
$L__BB8_15:
	add.s32 	%r42, %r132, %r41;
	setp.ge.s32 	%p9, %r42, %r97;
	@%p9 bra 	$L__BB8_17;
	mul.wide.u32 	%rd23, %r120, 4;
	add.s64 	%rd24, %rd1, %rd23;
	ld.global.f32 	%f78, [%rd24];
	add.f32 	%f108, %f108, %f78;
$L__BB8_17:
	add.s32 	%r43, %r132, %r42;
	setp.ge.s32 	%p10, %r43, %r97;
	@%p10 bra 	$L__BB8_19;
	mul.wide.u32 	%rd25, %r119, 4;
	add.s64 	%rd26, %rd1, %rd25;
	ld.global.f32 	%f79, [%rd26];
	add.f32 	%f108, %f108, %f79;
$L__BB8_19:
	add.s32 	%r44, %r132, %r43;
	setp.ge.s32 	%p11, %r44, %r97;
	@%p11 bra 	$L__BB8_21;
	mul.wide.u32 	%rd27, %r118, 4;
	add.s64 	%rd28, %rd1, %rd27;
	ld.global.f32 	%f80, [%rd28];
	add.f32 	%f108, %f108, %f80;
$L__BB8_21:
	add.s32 	%r45, %r132, %r44;
	setp.ge.s32 	%p12, %r45, %r97;
	@%p12 bra 	$L__BB8_23;
	mul.wide.u32 	%rd29, %r117, 4;
	add.s64 	%rd30, %rd1, %rd29;
	ld.global.f32 	%f81, [%rd30];
	add.f32 	%f108, %f108, %f81;
$L__BB8_23:
	add.s32 	%r46, %r132, %r45;
	setp.ge.s32 	%p13, %r46, %r97;
	@%p13 bra 	$L__BB8_25;
	mul.wide.u32 	%rd31, %r116, 4;
	add.s64 	%rd32, %rd1, %rd31;
	ld.global.f32 	%f82, [%rd32];
	add.f32 	%f108, %f108, %f82;
$L__BB8_25:
	add.s32 	%r47, %r132, %r46;
	setp.ge.s32 	%p14, %r47, %r97;
	@%p14 bra 	$L__BB8_27;
	mul.wide.u32 	%rd33, %r115, 4;
	add.s64 	%rd34, %rd1, %rd33;
	ld.global.f32 	%f83, [%rd34];
	add.f32 	%f108, %f108, %f83;
$L__BB8_27:
	add.s32 	%r48, %r132, %r47;
	setp.ge.s32 	%p15, %r48, %r97;
	@%p15 bra 	$L__BB8_29;
	mul.wide.u32 	%rd35, %r114, 4;
	add.s64 	%rd36, %rd1, %rd35;
	ld.global.f32 	%f84, [%rd36];
	add.f32 	%f108, %f108, %f84;
$L__BB8_29:
	add.s32 	%r49, %r132, %r48;
	setp.ge.s32 	%p16, %r49, %r97;
	@%p16 bra 	$L__BB8_31;
	mul.wide.u32 	%rd37, %r113, 4;
	add.s64 	%rd38, %rd1, %rd37;
	ld.global.f32 	%f85, [%rd38];
	add.f32 	%f108, %f108, %f85;
$L__BB8_31:
	add.s32 	%r50, %r132, %r49;
	setp.ge.s32 	%p17, %r50, %r97;
	@%p17 bra 	$L__BB8_33;
	mul.wide.u32 	%rd39, %r112, 4;
	add.s64 	%rd40, %rd1, %rd39;
	ld.global.f32 	%f86, [%rd40];
	add.f32 	%f108, %f108, %f86;
$L__BB8_33:
	add.s32 	%r105, %r132, %r50;
	setp.ge.s32 	%p18, %r105, %r97;
	@%p18 bra 	$L__BB8_35;
	mul.wide.u32 	%rd41, %r111, 4;
	add.s64 	%rd42, %rd1, %rd41;
	ld.global.f32 	%f87, [%rd42];
	add.f32 	%f108, %f108, %f87;
$L__BB8_35:
	and.b32  	%r128, %r3, 2147483632;
	add.s32 	%r126, %r126, 16;
	shl.b32 	%r106, %r132, 4;
	add.s32 	%r125, %r125, %r106;
	add.s32 	%r124, %r124, %r106;
	add.s32 	%r123, %r123, %r106;
	add.s32 	%r122, %r122, %r106;
	add.s32 	%r121, %r121, %r106;
	add.s32 	%r120, %r120, %r106;
	add.s32 	%r119, %r119, %r106;
	add.s32 	%r118, %r118, %r106;
	add.s32 	%r117, %r117, %r106;
	add.s32 	%r116, %r116, %r106;
	add.s32 	%r115, %r115, %r106;
	add.s32 	%r114, %r114, %r106;
	add.s32 	%r113, %r113, %r106;
	add.s32 	%r112, %r112, %r106;
	add.s32 	%r111, %r111, %r106;
	add.s64 	%rd74, %rd74, %rd43;
	add.s32 	%r110, %r110, %r106;
	setp.ne.s32 	%p19, %r126, 0;
	@%p19 bra 	$L__BB8_3;
$L__BB8_36:
	and.b32  	%r70, %r3, 15;
	setp.eq.s32 	%p20, %r70, 0;
	@%p20 bra 	$L__BB8_71;
	and.b32  	%r71, %r3, 7;
	setp.lt.u32 	%p21, %r70, 8;
	@%p21 bra 	$L__BB8_55;
	mad.lo.s32 	%r72, %r128, %r132, %r1;
	setp.ge.s32 	%p22, %r72, %r97;
	@%p22 bra 	$L__BB8_40;
	mul.wide.u32 	%rd44, %r72, 4;
	add.s64 	%rd45, %rd1, %rd44;
	ld.global.f32 	%f89, [%rd45];
	add.f32 	%f108, %f108, %f89;
$L__BB8_40:
	add.s32 	%r73, %r72, %r132;
	setp.ge.s32 	%p23, %r73, %r97;
	@%p23 bra 	$L__BB8_42;
	mul.wide.u32 	%rd46, %r73, 4;
	add.s64 	%rd47, %rd1, %rd46;
	ld.global.f32 	%f90, [%rd47];
	add.f32 	%f108, %f108, %f90;
$L__BB8_42:
	add.s32 	%r74, %r73, %r132;
	setp.ge.s32 	%p24, %r74, %r97;
	@%p24 bra 	$L__BB8_44;
	mul.wide.u32 	%rd48, %r74, 4;
	add.s64 	%rd49, %rd1, %rd48;
	ld.global.f32 	%f91, [%rd49];
	add.f32 	%f108, %f108, %f91;
$L__BB8_44:
	add.s32 	%r75, %r74, %r132;
	setp.ge.s32 	%p25, %r75, %r97;
	@%p25 bra 	$L__BB8_46;
	mul.wide.u32 	%rd50, %r75, 4;
	add.s64 	%rd51, %rd1, %rd50;
	ld.global.f32 	%f92, [%rd51];
	add.f32 	%f108, %f108, %f92;
$L__BB8_46:
	add.s32 	%r76, %r75, %r132;
	setp.ge.s32 	%p26, %r76, %r97;
	@%p26 bra 	$L__BB8_48;
	mul.wide.u32 	%rd52, %r76, 4;
	add.s64 	%rd53, %rd1, %rd52;
	ld.global.f32 	%f93, [%rd53];
	add.f32 	%f108, %f108, %f93;
$L__BB8_48:
	add.s32 	%r77, %r76, %r132;
	setp.ge.s32 	%p27, %r77, %r97;
	@%p27 bra 	$L__BB8_50;
	mul.wide.u32 	%rd54, %r77, 4;
	add.s64 	%rd55, %rd1, %rd54;
	ld.global.f32 	%f94, [%rd55];
	add.f32 	%f108, %f108, %f94;
$L__BB8_50:
	add.s32 	%r78, %r77, %r132;
	setp.ge.s32 	%p28, %r78, %r97;
	@%p28 bra 	$L__BB8_52;
	mul.wide.u32 	%rd56, %r78, 4;
	add.s64 	%rd57, %rd1, %rd56;
	ld.global.f32 	%f95, [%rd57];
	add.f32 	%f108, %f108, %f95;
$L__BB8_52:
	add.s32 	%r79, %r78, %r132;
	setp.ge.s32 	%p29, %r79, %r97;
	@%p29 bra 	$L__BB8_54;
	mul.wide.u32 	%rd58, %r79, 4;
	add.s64 	%rd59, %rd1, %rd58;
	ld.global.f32 	%f96, [%rd59];
	add.f32 	%f108, %f108, %f96;
$L__BB8_54:
	add.s32 	%r128, %r128, 8;
$L__BB8_55:
	setp.eq.s32 	%p30, %r71, 0;
	@%p30 bra 	$L__BB8_71;
	and.b32  	%r82, %r3, 3;
	setp.lt.u32 	%p31, %r71, 4;
	@%p31 bra 	$L__BB8_66;
	mad.lo.s32 	%r83, %r128, %r132, %r1;
	setp.ge.s32 	%p32, %r83, %r97;
	@%p32 bra 	$L__BB8_59;
	mul.wide.u32 	%rd60, %r83, 4;
	add.s64 	%rd61, %rd1, %rd60;
	ld.global.f32 	%f98, [%rd61];
	add.f32 	%f108, %f108, %f98;
$L__BB8_59:
	add.s32 	%r84, %r83, %r132;
	setp.ge.s32 	%p33, %r84, %r97;
	@%p33 bra 	$L__BB8_61;
	mul.wide.u32 	%rd62, %r84, 4;
	add.s64 	%rd63, %rd1, %rd62;
	ld.global.f32 	%f99, [%rd63];
	add.f32 	%f108, %f108, %f99;
$L__BB8_61:
	add.s32 	%r85, %r84, %r132;
	setp.ge.s32 	%p34, %r85, %r97;
	@%p34 bra 	$L__BB8_63;
	mul.wide.u32 	%rd64, %r85, 4;
	add.s64 	%rd65, %rd1, %rd64;
	ld.global.f32 	%f100, [%rd65];
	add.f32 	%f108, %f108, %f100;
$L__BB8_63:
	add.s32 	%r86, %r85, %r132;
	setp.ge.s32 	%p35, %r86, %r97;
	@%p35 bra 	$L__BB8_65;
	mul.wide.u32 	%rd66, %r86, 4;
	add.s64 	%rd67, %rd1, %rd66;
	ld.global.f32 	%f101, [%rd67];
	add.f32 	%f108, %f108, %f101;
$L__BB8_65:
	add.s32 	%r128, %r128, 4;
$L__BB8_66:
	setp.eq.s32 	%p36, %r82, 0;
	@%p36 bra 	$L__BB8_71;
	mad.lo.s32 	%r131, %r132, %r128, %r1;
	mul.wide.u32 	%rd68, %r131, 4;
	add.s64 	%rd75, %rd1, %rd68;
	mul.wide.u32 	%rd6, %r132, 4;
	neg.s32 	%r130, %r82;
$L__BB8_68:
	.pragma "nounroll";
	setp.ge.s32 	%p37, %r131, %r97;
	@%p37 bra 	$L__BB8_70;
	ld.global.f32 	%f102, [%rd75];
	add.f32 	%f108, %f108, %f102;
$L__BB8_70:
	add.s64 	%rd75, %rd75, %rd6;
	add.s32 	%r131, %r131, %r132;
	add.s32 	%r130, %r130, 1;
	setp.ne.s32 	%p38, %r130, 0;
	@%p38 bra 	$L__BB8_68;
$L__BB8_71:
	bar.sync 	0;
	mul.wide.u32 	%rd69, %r1, 4;
	add.s64 	%rd9, %rd1, %rd69;
	st.global.f32 	[%rd9], %f108;
	bar.sync 	0;
	setp.lt.u32 	%p39, %r132, 2;
	@%p39 bra 	$L__BB8_75;
$L__BB8_72:
	add.s32 	%r107, %r132, 1;
	shr.u32 	%r96, %r107, 1;
	setp.ge.u32 	%p40, %r1, %r96;
	add.s32 	%r108, %r96, %r1;
	setp.ge.u32 	%p41, %r108, %r132;
	or.pred  	%p42, %p40, %p41;
	@%p42 bra 	$L__BB8_74;
	mul.wide.u32 	%rd70, %r96, 4;
	add.s64 	%rd71, %rd9, %rd70;
	ld.global.f32 	%f103, [%rd71];
	ld.global.f32 	%f104, [%rd9];
	add.f32 	%f105, %f103, %f104;
	st.global.f32 	[%rd9], %f105;
$L__BB8_74:
	bar.sync 	0;
	setp.gt.u32 	%p43, %r132, 2;
	mov.u32 	%r132, %r96;
	@%p43 bra 	$L__BB8_72;
$L__BB8_75:
	setp.ne.s32 	%p44, %r1, 0;
	@%p44 bra 	$L__BB8_77;
	ld.param.u64 	%rd73, [_Z8d_d1_sumPfS_i_param_1];
	ld.global.f32 	%f106, [%rd1];
	cvta.to.global.u64 	%rd72, %rd73;
	st.global.f32 	[%rd72], %f106;
$L__BB8_77:
	ret;

}
	// .globl	_Z5d_t_yPiS_ii
.visible .entry _Z5d_t_yPiS_ii(
	.param .u64 .ptr .align 1 _Z5d_t_yPiS_ii_param_0,
	.param .u64 .ptr .align 1 _Z5d_t_yPiS_ii_param_1,
	.param .u32 _Z5d_t_yPiS_ii_param_2,
	.param .u32 _Z5d_t_yPiS_ii_param_3
)
{
	.reg .pred 	%p<3>;
	.reg .b32 	%r<10>;
	.reg .b64 	%rd<11>;

	ld.param.u64 	%rd2, [_Z5d_t_yPiS_ii_param_0];
	ld.param.u64 	%rd3, [_Z5d_t_yPiS_ii_param_1];
	ld.param.u32 	%r2, [_Z5d_t_yPiS_ii_param_2];
	ld.param.u32 	%r3, [_Z5d_t_yPiS_ii_param_3];
	cvta.to.global.u64 	%rd1, %rd3;
	mov.u32 	%r4, %ctaid.x;
	mov.u32 	%r5, %ntid.x;
	mov.u32 	%r6, %tid.x;
	mad.lo.s32 	%r1, %r4, %r5, %r6;
	setp.ge.s32 	%p1, %r1, %r3;
	@%p1 bra 	$L__BB9_4;
	cvta.to.global.u64 	%rd4, %rd2;
	mul.wide.s32 	%rd5, %r1, 4;
	add.s64 	%rd6, %rd4, %rd5;
	ld.global.u32 	%r7, [%rd6];
	setp.ne.s32 	%p2, %r7, %r2;
	@%p2 bra 	$L__BB9_3;
	add.s64 	%rd10, %rd1, %rd5;
	mov.b32 	%r9, 1;
	st.global.u32 	[%rd10], %r9;
	bra.uni 	$L__BB9_4;
$L__BB9_3:
	add.s64 	%rd8, %rd1, %rd5;
	mov.b32 	%r8, -1;
	st.global.u32 	[%rd8], %r8;
$L__BB9_4:
	ret;

}


// ===== COMPILED SASS (sm_100) =====

	.target	sm_100

	.elftype	@"ET_EXEC"


//--------------------- .note.nv.tkinfo           --------------------------
	.section	.note.nv.tkinfo,"",@"SHT_NOTE"
	.sectionflags	@"SHF_NOTE_NV_TKINFO"
	.tkinfo
        /*0018*/ 	.word	0x00000002
        /*0030*/ 	.string	""
        /*0030*/ 	.string	"ptxas"
        /*0030*/ 	.string	"Cuda compilation tools, release 13.0, V13.0.88"
        /*0030*/ 	.string	"Build cuda_13.0.r13.0/compiler.36424714_0"
        /*0030*/ 	.string	"-arch sm_100 -m 64 "



//--------------------- .note.nv.cuinfo           --------------------------
	.section	.note.nv.cuinfo,"",@"SHT_NOTE"
	.sectionflags	@"SHF_NOTE_NV_CUINFO"
        /*0018*/ 	.short	0x0002
        /*001a*/ 	.short	0x0064
        /*001c*/ 	.short	0x0082
	.zero		2


//--------------------- .nv.info                  --------------------------
	.section	.nv.info,"",@"SHT_CUDA_INFO"
	.align	4


	//----- nvinfo : EIATTR_REGCOUNT
	.align		4
        /*0000*/ 	.byte	0x04, 0x2f
        /*0002*/ 	.short	(.L_1 - .L_0)
	.align		4
.L_0:
        /*0004*/ 	.word	index@(_Z19d_d2_maxidx_d1_compPfPii)
        /*0008*/ 	.word	0x0000001e


	//----- nvinfo : EIATTR_FRAME_SIZE
	.align		4
.L_1:
        /*000c*/ 	.byte	0x04, 0x11
        /*000e*/ 	.short	(.L_3 - .L_2)
	.align		4
.L_2:
        /*0010*/ 	.word	index@(_Z19d_d2_maxidx_d1_compPfPii)
        /*0014*/ 	.word	0x00000000


	//----- nvinfo : EIATTR_REGCOUNT
	.align		4
.L_3:
        /*0018*/ 	.byte	0x04, 0x2f
        /*001a*/ 	.short	(.L_5 - .L_4)
	.align		4
.L_4:
        /*001c*/ 	.word	index@(_Z12d_d1_2_multiPfPiS_i)
        /*0020*/ 	.word	0x0000000e


	//----- nvinfo : EIATTR_FRAME_SIZE
	.align		4
.L_5:
        /*0024*/ 	.byte	0x04, 0x11
        /*0026*/ 	.short	(.L_7 - .L_6)
	.align		4
.L_6:
        /*0028*/ 	.word	index@(_Z12d_d1_2_multiPfPiS_i)
        /*002c*/ 	.word	0x00000000


	//----- nvinfo : EIATTR_REGCOUNT
	.align		4
.L_7:
        /*0030*/ 	.byte	0x04, 0x2f
        /*0032*/ 	.short	(.L_9 - .L_8)
	.align		4
.L_8:
        /*0034*/ 	.word	index@(_Z12d_d1_2_multiPfS_S_i)
        /*0038*/ 	.word	0x0000000c


	//----- nvinfo : EIATTR_FRAME_SIZE
	.align		4
.L_9:
        /*003c*/ 	.byte	0x04, 0x11
        /*003e*/ 	.short	(.L_11 - .L_10)
	.align		4
.L_10:
        /*0040*/ 	.word	index@(_Z12d_d1_2_multiPfS_S_i)
        /*0044*/ 	.word	0x00000000


	//----- nvinfo : EIATTR_REGCOUNT
	.align		4
.L_11:
        /*0048*/ 	.byte	0x04, 0x2f
        /*004a*/ 	.short	(.L_13 - .L_12)
	.align		4
.L_12:
        /*004c*/ 	.word	index@(_Z12d_d1_3_multiPfPiS_S_i)
        /*0050*/ 	.word	0x00000010


	//----- nvinfo : EIATTR_FRAME_SIZE
	.align		4
.L_13:
        /*0054*/ 	.byte	0x04, 0x11
        /*0056*/ 	.short	(.L_15 - .L_14)
	.align		4
.L_14:
        /*0058*/ 	.word	index@(_Z12d_d1_3_multiPfPiS_S_i)
        /*005c*/ 	.word	0x00000000


	//----- nvinfo : EIATTR_REGCOUNT
	.align		4
.L_15:
        /*0060*/ 	.byte	0x04, 0x2f
        /*0062*/ 	.short	(.L_17 - .L_16)
	.align		4
.L_16:
        /*0064*/ 	.word	index@(_Z11d_transposePfS_ii)
        /*0068*/ 	.word	0x0000000a


	//----- nvinfo : EIATTR_FRAME_SIZE
	.align		4
.L_17:
        /*006c*/ 	.byte	0x04, 0x11
        /*006e*/ 	.short	(.L_19 - .L_18)
	.align		4
.L_18:
        /*0070*/ 	.word	index@(_Z11d_transposePfS_ii)
        /*0074*/ 	.word	0x00000000


	//----- nvinfo : EIATTR_REGCOUNT
	.align		4
.L_19:
        /*0078*/ 	.byte	0x04, 0x2f
        /*007a*/ 	.short	(.L_21 - .L_20)
	.align		4
.L_20:
        /*007c*/ 	.word	index@(_Z7d_d1_d2PfS_S_fii)
        /*0080*/ 	.word	0x00000020


	//----- nvinfo : EIATTR_FRAME_SIZE
	.align		4
.L_21:
        /*0084*/ 	.byte	0x04, 0x11
        /*0086*/ 	.short	(.L_23 - .L_22)
	.align		4
.L_22:
        /*0088*/ 	.word	index@(_Z7d_d1_d2PfS_S_fii)
        /*008c*/ 	.word	0x00000000


	//----- nvinfo : EIATTR_REGCOUNT
	.align		4
.L_23:
        /*0090*/ 	.byte	0x04, 0x2f
        /*0092*/ 	.short	(.L_25 - .L_24)
	.align		4
.L_24:
        /*0094*/ 	.word	index@(_Z14d_d1_d1_y_compPiPfi)
        /*0098*/ 	.word	0x0000000a


	//----- nvinfo : EIATTR_FRAME_SIZE
	.align		4
.L_25:
        /*009c*/ 	.byte	0x04, 0x11
        /*009e*/ 	.short	(.L_27 - .L_26)
	.align		4
.L_26:
        /*00a0*/ 	.word	index@(_Z14d_d1_d1_y_compPiPfi)
        /*00a4*/ 	.word	0x00000000


	//----- nvinfo : EIATTR_REGCOUNT
	.align		4
.L_27:
        /*00a8*/ 	.byte	0x04, 0x2f
        /*00aa*/ 	.short	(.L_29 - .L_28)
	.align		4
.L_28:
        /*00ac*/ 	.word	index@(_Z16deleted_d_d1_sumPfS_i)
        /*00b0*/ 	.word	0x0000000c


	//----- nvinfo : EIATTR_FRAME_SIZE
	.align		4
.L_29:
        /*00b4*/ 	.byte	0x04, 0x11
        /*00b6*/ 	.short	(.L_31 - .L_30)
	.align		4
.L_30:
        /*00b8*/ 	.word	index@(_Z16deleted_d_d1_sumPfS_i)
        /*00bc*/ 	.word	0x00000000


	//----- nvinfo : EIATTR_REGCOUNT
	.align		4
.L_31:
        /*00c0*/ 	.byte	0x04, 0x2f
        /*00c2*/ 	.short	(.L_33 - .L_32)
	.align		4
.L_32:
        /*00c4*/ 	.word	index@(_Z8d_d1_sumPfS_i)
        /*00c8*/ 	.word	0x0000001f


	//----- nvinfo : EIATTR_FRAME_SIZE
	.align		4
.L_33:
        /*00cc*/ 	.byte	0x04, 0x11
        /*00ce*/ 	.short	(.L_35 - .L_34)
	.align		4
.L_34:
        /*00d0*/ 	.word	index@(_Z8d_d1_sumPfS_i)
        /*00d4*/ 	.word	0x00000000


	//----- nvinfo : EIATTR_REGCOUNT
	.align		4
.L_35:
        /*00d8*/ 	.byte	0x04, 0x2f
        /*00da*/ 	.short	(.L_37 - .L_36)
	.align		4
.L_36:
        /*00dc*/ 	.word	index@(_Z5d_t_yPiS_ii)
        /*00e0*/ 	.word	0x0000000c


	//----- nvinfo : EIATTR_FRAME_SIZE
	.align		4
.L_37:
        /*00e4*/ 	.byte	0x04, 0x11
        /*00e6*/ 	.short	(.L_39 - .L_38)
	.align		4
.L_38:
        /*00e8*/ 	.word	index@(_Z5d_t_yPiS_ii)
        /*00ec*/ 	.word	0x00000000


	//----- nvinfo : EIATTR_MIN_STACK_SIZE
	.align		4
.L_39:
        /*00f0*/ 	.byte	0x04, 0x12
        /*00f2*/ 	.short	(.L_41 - .L_40)
	.align		4
.L_40:
        /*00f4*/ 	.word	index@(_Z5d_t_yPiS_ii)
        /*00f8*/ 	.word	0x00000000


	//----- nvinfo : EIATTR_MIN_STACK_SIZE
	.align		4
.L_41:
        /*00fc*/ 	.byte	0x04, 0x12
        /*00fe*/ 	.short	(.L_43 - .L_42)
	.align		4
.L_42:
        /*0100*/ 	.word	index@(_Z8d_d1_sumPfS_i)
        /*0104*/ 	.word	0x00000000


	//----- nvinfo : EIATTR_MIN_STACK_SIZE
	.align		4
.L_43:
        /*0108*/ 	.byte	0x04, 0x12
        /*010a*/ 	.short	(.L_45 - .L_44)
	.align		4
.L_44:
        /*010c*/ 	.word	index@(_Z16deleted_d_d1_sumPfS_i)
        /*0110*/ 	.word	0x00000000


	//----- nvinfo : EIATTR_MIN_STACK_SIZE
	.align		4
.L_45:
        /*0114*/ 	.byte	0x04, 0x12
        /*0116*/ 	.short	(.L_47 - .L_46)
	.align		4
.L_46:
        /*0118*/ 	.word	index@(_Z14d_d1_d1_y_compPiPfi)
        /*011c*/ 	.word	0x00000000


	//----- nvinfo : EIATTR_MIN_STACK_SIZE
	.align		4
.L_47:
        /*0120*/ 	.byte	0x04, 0x12
        /*0122*/ 	.short	(.L_49 - .L_48)
	.align		4
.L_48:
        /*0124*/ 	.word	index@(_Z7d_d1_d2PfS_S_fii)
        /*0128*/ 	.word	0x00000000


	//----- nvinfo : EIATTR_MIN_STACK_SIZE
	.align		4
.L_49:
        /*012c*/ 	.byte	0x04, 0x12
        /*012e*/ 	.short	(.L_51 - .L_50)
	.align		4
.L_50:
        /*0130*/ 	.word	index@(_Z11d_transposePfS_ii)
        /*0134*/ 	.word	0x00000000


	//----- nvinfo : EIATTR_MIN_STACK_SIZE
	.align		4
.L_51:
        /*0138*/ 	.byte	0x04, 0x12
        /*013a*/ 	.short	(.L_53 - .L_52)
	.align		4
.L_52:
        /*013c*/ 	.word	index@(_Z12d_d1_3_multiPfPiS_S_i)
        /*0140*/ 	.word	0x00000000


	//----- nvinfo : EIATTR_MIN_STACK_SIZE
	.align		4
.L_53:
        /*0144*/ 	.byte	0x04, 0x12
        /*0146*/ 	.short	(.L_55 - .L_54)
	.align		4
.L_54:
        /*0148*/ 	.word	index@(_Z12d_d1_2_multiPfS_S_i)
        /*014c*/ 	.word	0x00000000


	//----- nvinfo : EIATTR_MIN_STACK_SIZE
	.align		4
.L_55:
        /*0150*/ 	.byte	0x04, 0x12
        /*0152*/ 	.short	(.L_57 - .L_56)
	.align		4
.L_56:
        /*0154*/ 	.word	index@(_Z12d_d1_2_multiPfPiS_i)
        /*0158*/ 	.word	0x00000000


	//----- nvinfo : EIATTR_MIN_STACK_SIZE
	.align		4
.L_57:
        /*015c*/ 	.byte	0x04, 0x12
        /*015e*/ 	.short	(.L_59 - .L_58)
	.align		4
.L_58:
        /*0160*/ 	.word	index@(_Z19d_d2_maxidx_d1_compPfPii)
        /*0164*/ 	.word	0x00000000
.L_59:


//--------------------- .nv.compat                --------------------------
	.section	.nv.compat,"",@"SHT_CUDA_COMPAT_INFO"
	.align	4
        /*0000*/ 	.byte	0x02, 0x09, 0x00, 0x00, 0x02, 0x02, 0x01, 0x00, 0x02, 0x05, 0x05, 0x00, 0x03, 0x07, 0x01, 0x01
        /*0010*/ 	.byte	0x02, 0x03, 0x00, 0x00, 0x02, 0x06, 0x01, 0x00, 0x04, 0x0b, 0x08, 0x00, 0x09, 0x00, 0x00, 0x00
        /*0020*/ 	.byte	0x00, 0x00, 0x00, 0x00


//--------------------- .nv.info._Z5d_t_yPiS_ii   --------------------------
	.section	.nv.info._Z5d_t_yPiS_ii,"",@"SHT_CUDA_INFO"
	.sectionflags	@""
	.align	4


	//----- nvinfo : EIATTR_CUDA_API_VERSION
	.align		4
        /*0000*/ 	.byte	0x04, 0x37
        /*0002*/ 	.short	(.L_61 - .L_60)
.L_60:
        /*0004*/ 	.word	0x00000082


	//----- nvinfo : EIATTR_KPARAM_INFO
	.align		4
.L_61:
        /*0008*/ 	.byte	0x04, 0x17
        /*000a*/ 	.short	(.L_63 - .L_62)
.L_62:
        /*000c*/ 	.word	0x00000000
        /*0010*/ 	.short	0x0003
        /*0012*/ 	.short	0x0014
        /*0014*/ 	.byte	0x00, 0xf0, 0x11, 0x00


	//----- nvinfo : EIATTR_KPARAM_INFO
	.align		4
.L_63:
        /*0018*/ 	.byte	0x04, 0x17
        /*001a*/ 	.short	(.L_65 - .L_64)
.L_64:
        /*001c*/ 	.word	0x00000000
        /*0020*/ 	.short	0x0002
        /*0022*/ 	.short	0x0010
        /*0024*/ 	.byte	0x00, 0xf0, 0x11, 0x00


	//----- nvinfo : EIATTR_KPARAM_INFO
	.align		4
.L_65:
        /*0028*/ 	.byte	0x04, 0x17
        /*002a*/ 	.short	(.L_67 - .L_66)
.L_66:
        /*002c*/ 	.word	0x00000000
        /*0030*/ 	.short	0x0001
        /*0032*/ 	.short	0x0008
        /*0034*/ 	.byte	0x00, 0xf5, 0x21, 0x00


	//----- nvinfo : EIATTR_KPARAM_INFO
	.align		4
.L_67:
        /*0038*/ 	.byte	0x04, 0x17
        /*003a*/ 	.short	(.L_69 - .L_68)
.L_68:
        /*003c*/ 	.word	0x00000000
        /*0040*/ 	.short	0x0000
        /*0042*/ 	.short	0x0000
        /*0044*/ 	.byte	0x00, 0xf5, 0x21, 0x00


	//----- nvinfo : EIATTR_SPARSE_MMA_MASK
	.align		4
.L_69:
        /*0048*/ 	.byte	0x03, 0x50
        /*004a*/ 	.short	0x0000


	//----- nvinfo : EIATTR_MAXREG_COUNT
	.align		4
        /*004c*/ 	.byte	0x03, 0x1b
        /*004e*/ 	.short	0x00ff


	//----- nvinfo : EIATTR_MERCURY_ISA_VERSION
	.align		4
        /*0050*/ 	.byte	0x03, 0x5f
        /*0052*/ 	.short	0x0101


	//----- nvinfo : EIATTR_VRC_CTA_INIT_COUNT
	.align		4
        /*0054*/ 	.byte	0x02, 0x4a
	.zero		1
	.zero		1


	//----- nvinfo : EIATTR_EXIT_INSTR_OFFSETS
	.align		4
        /*0058*/ 	.byte	0x04, 0x1c
        /*005a*/ 	.short	(.L_71 - .L_70)


	//   ....[0]....
.L_70:
        /*005c*/ 	.word	0x00000070


	//   ....[1]....
        /*0060*/ 	.word	0x00000120


	//   ....[2]....
        /*0064*/ 	.word	0x00000170


	//----- nvinfo : EIATTR_CBANK_PARAM_SIZE
	.align		4
.L_71:
        /*0068*/ 	.byte	0x03, 0x19
        /*006a*/ 	.short	0x0018


	//----- nvinfo : EIATTR_PARAM_CBANK
	.align		4
        /*006c*/ 	.byte	0x04, 0x0a
        /*006e*/ 	.short	(.L_73 - .L_72)
	.align		4
.L_72:
        /*0070*/ 	.word	index@(.nv.constant0._Z5d_t_yPiS_ii)
        /*0074*/ 	.short	0x0380
        /*0076*/ 	.short	0x0018


	//----- nvinfo : EIATTR_SW_WAR
	.align		4
.L_73:
        /*0078*/ 	.byte	0x04, 0x36
        /*007a*/ 	.short	(.L_75 - .L_74)
.L_74:
        /*007c*/ 	.word	0x00000008
.L_75:


//--------------------- .nv.info._Z8d_d1_sumPfS_i --------------------------
	.section	.nv.info._Z8d_d1_sumPfS_i,"",@"SHT_CUDA_INFO"
	.sectionflags	@""
	.align	4


	//----- nvinfo : EIATTR_CUDA_API_VERSION
	.align		4
        /*0000*/ 	.byte	0x04, 0x37
        /*0002*/ 	.short	(.L_77 - .L_76)
.L_76:
        /*0004*/ 	.word	0x00000082


	//----- nvinfo : EIATTR_KPARAM_INFO
	.align		4
.L_77:
        /*0008*/ 	.byte	0x04, 0x17
        /*000a*/ 	.short	(.L_79 - .L_78)
.L_78:
        /*000c*/ 	.word	0x00000000
        /*0010*/ 	.short	0x0002
        /*0012*/ 	.short	0x0010
        /*0014*/ 	.byte	0x00, 0xf0, 0x11, 0x00


	//----- nvinfo : EIATTR_KPARAM_INFO
	.align		4
.L_79:
        /*0018*/ 	.byte	0x04, 0x17
        /*001a*/ 	.short	(.L_81 - .L_80)
.L_80:
        /*001c*/ 	.word	0x00000000
        /*0020*/ 	.short	0x0001
        /*0022*/ 	.short	0x0008
        /*0024*/ 	.byte	0x00, 0xf5, 0x21, 0x00


	//----- nvinfo : EIATTR_KPARAM_INFO
	.align		4
.L_81:
        /*0028*/ 	.byte	0x04, 0x17
        /*002a*/ 	.short	(.L_83 - .L_82)
.L_82:
        /*002c*/ 	.word	0x00000000
        /*0030*/ 	.short	0x0000
        /*0032*/ 	.short	0x0000
        /*0034*/ 	.byte	0x00, 0xf5, 0x21, 0x00


	//----- nvinfo : EIATTR_SPARSE_MMA_MASK
	.align		4
.L_83:
        /*0038*/ 	.byte	0x03, 0x50
        /*003a*/ 	.short	0x0000


	//----- nvinfo : EIATTR_MAXREG_COUNT
	.align		4
        /*003c*/ 	.byte	0x03, 0x1b
        /*003e*/ 	.short	0x00ff


	//----- nvinfo : EIATTR_NUM_BARRIERS
	.align		4
        /*0040*/ 	.byte	0x02, 0x4c
        /*0042*/ 	.byte	0x01
	.zero		1


	//----- nvinfo : EIATTR_MERCURY_ISA_VERSION
	.align		4
        /*0044*/ 	.byte	0x03, 0x5f
        /*0046*/ 	.short	0x0101


	//----- nvinfo : EIATTR_VRC_CTA_INIT_COUNT
	.align		4
        /*0048*/ 	.byte	0x02, 0x4a
	.zero		1
	.zero		1


	//----- nvinfo : EIATTR_EXIT_INSTR_OFFSETS
	.align		4
        /*004c*/ 	.byte	0x04, 0x1c
        /*004e*/ 	.short	(.L_85 - .L_84)


	//   ....[0]....
.L_84:
        /*0050*/ 	.word	0x000012b0


	//   ....[1]....
        /*0054*/ 	.word	0x00001300


	//----- nvinfo : EIATTR_CRS_STACK_SIZE
	.align		4
.L_85:
        /*0058*/ 	.byte	0x04, 0x1e
        /*005a*/ 	.short	(.L_87 - .L_86)
.L_86:
        /*005c*/ 	.word	0x00000000


	//----- nvinfo : EIATTR_CBANK_PARAM_SIZE
	.align		4
.L_87:
        /*0060*/ 	.byte	0x03, 0x19
        /*0062*/ 	.short	0x0014


	//----- nvinfo : EIATTR_PARAM_CBANK
	.align		4
        /*0064*/ 	.byte	0x04, 0x0a
        /*0066*/ 	.short	(.L_89 - .L_88)
	.align		4
.L_88:
        /*0068*/ 	.word	index@(.nv.constant0._Z8d_d1_sumPfS_i)
        /*006c*/ 	.short	0x0380
        /*006e*/ 	.short	0x0014


	//----- nvinfo : EIATTR_SW_WAR
	.align		4
.L_89:
        /*0070*/ 	.byte	0x04, 0x36
        /*0072*/ 	.short	(.L_91 - .L_90)
.L_90:
        /*0074*/ 	.word	0x00000008
.L_91:


//--------------------- .nv.info._Z16deleted_d_d1_sumPfS_i --------------------------
	.section	.nv.info._Z16deleted_d_d1_sumPfS_i,"",@"SHT_CUDA_INFO"
	.sectionflags	@""
	.align	4


	//----- nvinfo : EIATTR_CUDA_API_VERSION
	.align		4
        /*0000*/ 	.byte	0x04, 0x37
        /*0002*/ 	.short	(.L_93 - .L_92)
.L_92:
        /*0004*/ 	.word	0x00000082


	//----- nvinfo : EIATTR_KPARAM_INFO
	.align		4
.L_93:
        /*0008*/ 	.byte	0x04, 0x17
        /*000a*/ 	.short	(.L_95 - .L_94)
.L_94:
        /*000c*/ 	.word	0x00000000
        /*0010*/ 	.short	0x0002
        /*0012*/ 	.short	0x0010
        /*0014*/ 	.byte	0x00, 0xf0, 0x11, 0x00


	//----- nvinfo : EIATTR_KPARAM_INFO
	.align		4
.L_95:
        /*0018*/ 	.byte	0x04, 0x17
        /*001a*/ 	.short	(.L_97 - .L_96)
.L_96:
        /*001c*/ 	.word	0x00000000
        /*0020*/ 	.short	0x0001
        /*0022*/ 	.short	0x0008
        /*0024*/ 	.byte	0x00, 0xf5, 0x21, 0x00


	//----- nvinfo : EIATTR_KPARAM_INFO
	.align		4
.L_97:
        /*0028*/ 	.byte	0x04, 0x17
        /*002a*/ 	.short	(.L_99 - .L_98)
.L_98:
        /*002c*/ 	.word	0x00000000
        /*0030*/ 	.short	0x0000
        /*0032*/ 	.short	0x0000
        /*0034*/ 	.byte	0x00, 0xf5, 0x21, 0x00


	//----- nvinfo : EIATTR_SPARSE_MMA_MASK
	.align		4
.L_99:
        /*0038*/ 	.byte	0x03, 0x50
        /*003a*/ 	.short	0x0000


	//----- nvinfo : EIATTR_MAXREG_COUNT
	.align		4
        /*003c*/ 	.byte	0x03, 0x1b
        /*003e*/ 	.short	0x00ff


	//----- nvinfo : EIATTR_NUM_BARRIERS
	.align		4
        /*0040*/ 	.byte	0x02, 0x4c
        /*0042*/ 	.byte	0x01
	.zero		1


	//----- nvinfo : EIATTR_MERCURY_ISA_VERSION
	.align		4
        /*0044*/ 	.byte	0x03, 0x5f
        /*0046*/ 	.short	0x0101


	//----- nvinfo : EIATTR_VRC_CTA_INIT_COUNT
	.align		4
        /*0048*/ 	.byte	0x02, 0x4a
	.zero		1
	.zero		1


	//----- nvinfo : EIATTR_EXIT_INSTR_OFFSETS
	.align		4
        /*004c*/ 	.byte	0x04, 0x1c
        /*004e*/ 	.short	(.L_101 - .L_100)


	//   ....[0]....
.L_100:
        /*0050*/ 	.word	0x00000200


	//   ....[1]....
        /*0054*/ 	.word	0x00000250


	//----- nvinfo : EIATTR_CRS_STACK_SIZE
	.align		4
.L_101:
        /*0058*/ 	.byte	0x04, 0x1e
        /*005a*/ 	.short	(.L_103 - .L_102)
.L_102:
        /*005c*/ 	.word	0x00000000


	//----- nvinfo : EIATTR_CBANK_PARAM_SIZE
	.align		4
.L_103:
        /*0060*/ 	.byte	0x03, 0x19
        /*0062*/ 	.short	0x0014


	//----- nvinfo : EIATTR_PARAM_CBANK
	.align		4
        /*0064*/ 	.byte	0x04, 0x0a
        /*0066*/ 	.short	(.L_105 - .L_104)
	.align		4
.L_104:
        /*0068*/ 	.word	index@(.nv.constant0._Z16deleted_d_d1_sumPfS_i)
        /*006c*/ 	.short	0x0380
        /*006e*/ 	.short	0x0014


	//----- nvinfo : EIATTR_SW_WAR
	.align		4
.L_105:
        /*0070*/ 	.byte	0x04, 0x36
        /*0072*/ 	.short	(.L_107 - .L_106)
.L_106:
        /*0074*/ 	.word	0x00000008
.L_107:


//--------------------- .nv.info._Z14d_d1_d1_y_compPiPfi --------------------------
	.section	.nv.info._Z14d_d1_d1_y_compPiPfi,"",@"SHT_CUDA_INFO"
	.sectionflags	@""
	.align	4


	//----- nvinfo : EIATTR_CUDA_API_VERSION
	.align		4
        /*0000*/ 	.byte	0x04, 0x37
        /*0002*/ 	.short	(.L_109 - .L_108)
.L_108:
        /*0004*/ 	.word	0x00000082


	//----- nvinfo : EIATTR_KPARAM_INFO
	.align		4
.L_109:
        /*0008*/ 	.byte	0x04, 0x17
        /*000a*/ 	.short	(.L_111 - .L_110)
.L_110:
        /*000c*/ 	.word	0x00000000
        /*0010*/ 	.short	0x0002
        /*0012*/ 	.short	0x0010
        /*0014*/ 	.byte	0x00, 0xf0, 0x11, 0x00


	//----- nvinfo : EIATTR_KPARAM_INFO
	.align		4
.L_111:
        /*0018*/ 	.byte	0x04, 0x17
        /*001a*/ 	.short	(.L_113 - .L_112)
.L_112:
        /*001c*/ 	.word	0x00000000
        /*0020*/ 	.short	0x0001
        /*0022*/ 	.short	0x0008
        /*0024*/ 	.byte	0x00, 0xf5, 0x21, 0x00


	//----- nvinfo : EIATTR_KPARAM_INFO
	.align		4
.L_113:
        /*0028*/ 	.byte	0x04, 0x17
        /*002a*/ 	.short	(.L_115 - .L_114)
.L_114:
        /*002c*/ 	.word	0x00000000
        /*0030*/ 	.short	0x0000
        /*0032*/ 	.short	0x0000
        /*0034*/ 	.byte	0x00, 0xf5, 0x21, 0x00


	//----- nvinfo : EIATTR_SPARSE_MMA_MASK
	.align		4
.L_115:
        /*0038*/ 	.byte	0x03, 0x50
        /*003a*/ 	.short	0x0000


	//----- nvinfo : EIATTR_MAXREG_COUNT
	.align		4
        /*003c*/ 	.byte	0x03, 0x1b
        /*003e*/ 	.short	0x00ff


	//----- nvinfo : EIATTR_MERCURY_ISA_VERSION
	.align		4
        /*0040*/ 	.byte	0x03, 0x5f
        /*0042*/ 	.short	0x0101


	//----- nvinfo : EIATTR_VRC_CTA_INIT_COUNT
	.align		4
        /*0044*/ 	.byte	0x02, 0x4a
	.zero		1
	.zero		1


	//----- nvinfo : EIATTR_EXIT_INSTR_OFFSETS
	.align		4
        /*0048*/ 	.byte	0x04, 0x1c
        /*004a*/ 	.short	(.L_117 - .L_116)


	//   ....[0]....
.L_116:
        /*004c*/ 	.word	0x00000070


	//   ....[1]....
        /*0050*/ 	.word	0x00000170


	//----- nvinfo : EIATTR_CBANK_PARAM_SIZE
	.align		4
.L_117:
        /*0054*/ 	.byte	0x03, 0x19
        /*0056*/ 	.short	0x0014


	//----- nvinfo : EIATTR_PARAM_CBANK
	.align		4
        /*0058*/ 	.byte	0x04, 0x0a
        /*005a*/ 	.short	(.L_119 - .L_118)
	.align		4
.L_118:
        /*005c*/ 	.word	index@(.nv.constant0._Z14d_d1_d1_y_compPiPfi)
        /*0060*/ 	.short	0x0380
        /*0062*/ 	.short	0x0014


	//----- nvinfo : EIATTR_SW_WAR
	.align		4
.L_119:
        /*0064*/ 	.byte	0x04, 0x36
        /*0066*/ 	.short	(.L_121 - .L_120)
.L_120:
        /*0068*/ 	.word	0x00000008
.L_121:


//--------------------- .nv.info._Z7d_d1_d2PfS_S_fii --------------------------
	.section	.nv.info._Z7d_d1_d2PfS_S_fii,"",@"SHT_CUDA_INFO"
	.sectionflags	@""
	.align	4


	//----- nvinfo : EIATTR_CUDA_API_VERSION
	.align		4
        /*0000*/ 	.byte	0x04, 0x37
        /*0002*/ 	.short	(.L_123 - .L_122)
.L_122:
        /*0004*/ 	.word	0x00000082


	//----- nvinfo : EIATTR_KPARAM_INFO
	.align		4
.L_123:
        /*0008*/ 	.byte	0x04, 0x17
        /*000a*/ 	.short	(.L_125 - .L_124)
.L_124:
        /*000c*/ 	.word	0x00000000
        /*0010*/ 	.short	0x0005
        /*0012*/ 	.short	0x0020
        /*0014*/ 	.byte	0x00, 0xf0, 0x11, 0x00


	//----- nvinfo : EIATTR_KPARAM_INFO
	.align		4
.L_125:
        /*0018*/ 	.byte	0x04, 0x17
        /*001a*/ 	.short	(.L_127 - .L_126)
.L_126:
        /*001c*/ 	.word	0x00000000
        /*0020*/ 	.short	0x0004
        /*0022*/ 	.short	0x001c
        /*0024*/ 	.byte	0x00, 0xf0, 0x11, 0x00


	//----- nvinfo : EIATTR_KPARAM_INFO
	.align		4
.L_127:
        /*0028*/ 	.byte	0x04, 0x17
        /*002a*/ 	.short	(.L_129 - .L_128)
.L_128:
        /*002c*/ 	.word	0x00000000
        /*0030*/ 	.short	0x0003
        /*0032*/ 	.short	0x0018
        /*0034*/ 	.byte	0x00, 0xf0, 0x11, 0x00


	//----- nvinfo : EIATTR_KPARAM_INFO
	.align		4
.L_129:
        /*0038*/ 	.byte	0x04, 0x17
        /*003a*/ 	.short	(.L_131 - .L_130)
.L_130:
        /*003c*/ 	.word	0x00000000
        /*0040*/ 	.short	0x0002
        /*0042*/ 	.short	0x0010
        /*0044*/ 	.byte	0x00, 0xf5, 0x21, 0x00


	//----- nvinfo : EIATTR_KPARAM_INFO
	.align		4
.L_131:
        /*0048*/ 	.byte	0x04, 0x17
        /*004a*/ 	.short	(.L_133 - .L_132)
.L_132:
        /*004c*/ 	.word	0x00000000
        /*0050*/ 	.short	0x0001
        /*0052*/ 	.short	0x0008
        /*0054*/ 	.byte	0x00, 0xf5, 0x21, 0x00


	//----- nvinfo : EIATTR_KPARAM_INFO
	.align		4
.L_133:
        /*0058*/ 	.byte	0x04, 0x17
        /*005a*/ 	.short	(.L_135 - .L_134)
.L_134:
        /*005c*/ 	.word	0x00000000
        /*0060*/ 	.short	0x0000
        /*0062*/ 	.short	0x0000
        /*0064*/ 	.byte	0x00, 0xf5, 0x21, 0x00


	//----- nvinfo : EIATTR_SPARSE_MMA_MASK
	.align		4
.L_135:
        /*0068*/ 	.byte	0x03, 0x50
        /*006a*/ 	.short	0x0000


	//----- nvinfo : EIATTR_MAXREG_COUNT
	.align		4
        /*006c*/ 	.byte	0x03, 0x1b
        /*006e*/ 	.short	0x00ff


	//----- nvinfo : EIATTR_MERCURY_ISA_VERSION
	.align		4
        /*0070*/ 	.byte	0x03, 0x5f
        /*0072*/ 	.short	0x0101


	//----- nvinfo : EIATTR_VRC_CTA_INIT_COUNT
	.align		4
        /*0074*/ 	.byte	0x02, 0x4a
	.zero		1
	.zero		1


	//----- nvinfo : EIATTR_EXIT_INSTR_OFFSETS
	.align		4
        /*0078*/ 	.byte	0x04, 0x1c
        /*007a*/ 	.short	(.L_137 - .L_136)


	//   ....[0]....
.L_136:
        /*007c*/ 	.word	0x00000070


	//   ....[1]....
        /*0080*/ 	.word	0x00000bf0


	//----- nvinfo : EIATTR_CBANK_PARAM_SIZE
	.align		4
.L_137:
        /*0084*/ 	.byte	0x03, 0x19
        /*0086*/ 	.short	0x0024


	//----- nvinfo : EIATTR_PARAM_CBANK
	.align		4
        /*0088*/ 	.byte	0x04, 0x0a
        /*008a*/ 	.short	(.L_139 - .L_138)
	.align		4
.L_138:
        /*008c*/ 	.word	index@(.nv.constant0._Z7d_d1_d2PfS_S_fii)
        /*0090*/ 	.short	0x0380
        /*0092*/ 	.short	0x0024


	//----- nvinfo : EIATTR_SW_WAR
	.align		4
.L_139:
        /*0094*/ 	.byte	0x04, 0x36
        /*0096*/ 	.short	(.L_141 - .L_140)
.L_140:
        /*0098*/ 	.word	0x00000008
.L_141:


//--------------------- .nv.info._Z11d_transposePfS_ii --------------------------
	.section	.nv.info._Z11d_transposePfS_ii,"",@"SHT_CUDA_INFO"
	.sectionflags	@""
	.align	4


	//----- nvinfo : EIATTR_CUDA_API_VERSION
	.align		4
        /*0000*/ 	.byte	0x04, 0x37
        /*0002*/ 	.short	(.L_143 - .L_142)
.L_142:
        /*0004*/ 	.word	0x00000082


	//----- nvinfo : EIATTR_KPARAM_INFO
	.align		4
.L_143:
        /*0008*/ 	.byte	0x04, 0x17
        /*000a*/ 	.short	(.L_145 - .L_144)
.L_144:
        /*000c*/ 	.word	0x00000000
        /*0010*/ 	.short	0x0003
        /*0012*/ 	.short	0x0014
        /*0014*/ 	.byte	0x00, 0xf0, 0x11, 0x00


	//----- nvinfo : EIATTR_KPARAM_INFO
	.align		4
.L_145:
        /*0018*/ 	.byte	0x04, 0x17
        /*001a*/ 	.short	(.L_147 - .L_146)
.L_146:
        /*001c*/ 	.word	0x00000000
        /*0020*/ 	.short	0x0002
        /*0022*/ 	.short	0x0010
        /*0024*/ 	.byte	0x00, 0xf0, 0x11, 0x00


	//----- nvinfo : EIATTR_KPARAM_INFO
	.align		4
.L_147:
        /*0028*/ 	.byte	0x04, 0x17
        /*002a*/ 	.short	(.L_149 - .L_148)
.L_148:
        /*002c*/ 	.word	0x00000000
        /*0030*/ 	.short	0x0001
        /*0032*/ 	.short	0x0008
        /*0034*/ 	.byte	0x00, 0xf5, 0x21, 0x00


	//----- nvinfo : EIATTR_KPARAM_INFO
	.align		4
.L_149:
        /*0038*/ 	.byte	0x04, 0x17
        /*003a*/ 	.short	(.L_151 - .L_150)
.L_150:
        /*003c*/ 	.word	0x00000000
        /*0040*/ 	.short	0x0000
        /*0042*/ 	.short	0x0000
        /*0044*/ 	.byte	0x00, 0xf5, 0x21, 0x00


	//----- nvinfo : EIATTR_SPARSE_MMA_MASK
	.align		4
.L_151:
        /*0048*/ 	.byte	0x03, 0x50
        /*004a*/ 	.short	0x0000


	//----- nvinfo : EIATTR_MAXREG_COUNT
	.align		4
        /*004c*/ 	.byte	0x03, 0x1b
        /*004e*/ 	.short	0x00ff


	//----- nvinfo : EIATTR_MERCURY_ISA_VERSION
	.align		4
        /*0050*/ 	.byte	0x03, 0x5f
        /*0052*/ 	.short	0x0101


	//----- nvinfo : EIATTR_VRC_CTA_INIT_COUNT
	.align		4
        /*0054*/ 	.byte	0x02, 0x4a
	.zero		1
	.zero		1


	//----- nvinfo : EIATTR_EXIT_INSTR_OFFSETS
	.align		4
        /*0058*/ 	.byte	0x04, 0x1c
        /*005a*/ 	.short	(.L_153 - .L_152)


	//   ....[0]....
.L_152:
        /*005c*/ 	.word	0x000000c0


	//   ....[1]....
        /*0060*/ 	.word	0x00000160


	//----- nvinfo : EIATTR_CBANK_PARAM_SIZE
	.align		4
.L_153:
        /*0064*/ 	.byte	0x03, 0x19
        /*0066*/ 	.short	0x0018


	//----- nvinfo : EIATTR_PARAM_CBANK
	.align		4
        /*0068*/ 	.byte	0x04, 0x0a
        /*006a*/ 	.short	(.L_155 - .L_154)
	.align		4
.L_154:
        /*006c*/ 	.word	index@(.nv.constant0._Z11d_transposePfS_ii)
        /*0070*/ 	.short	0x0380
        /*0072*/ 	.short	0x0018


	//----- nvinfo : EIATTR_SW_WAR
	.align		4
.L_155:
        /*0074*/ 	.byte	0x04, 0x36
        /*0076*/ 	.short	(.L_157 - .L_156)
.L_156:
        /*0078*/ 	.word	0x00000008
.L_157:


//--------------------- .nv.info._Z12d_d1_3_multiPfPiS_S_i --------------------------
	.section	.nv.info._Z12d_d1_3_multiPfPiS_S_i,"",@"SHT_CUDA_INFO"
	.sectionflags	@""
	.align	4


	//----- nvinfo : EIATTR_CUDA_API_VERSION
	.align		4
        /*0000*/ 	.byte	0x04, 0x37
        /*0002*/ 	.short	(.L_159 - .L_158)
.L_158:
        /*0004*/ 	.word	0x00000082


	//----- nvinfo : EIATTR_KPARAM_INFO
	.align		4
.L_159:
        /*0008*/ 	.byte	0x04, 0x17
        /*000a*/ 	.short	(.L_161 - .L_160)
.L_160:
        /*000c*/ 	.word	0x00000000
        /*0010*/ 	.short	0x0004
        /*0012*/ 	.short	0x0020
        /*0014*/ 	.byte	0x00, 0xf0, 0x11, 0x00


	//----- nvinfo : EIATTR_KPARAM_INFO
	.align		4
.L_161:
        /*0018*/ 	.byte	0x04, 0x17
        /*001a*/ 	.short	(.L_163 - .L_162)
.L_162:
        /*001c*/ 	.word	0x00000000
        /*0020*/ 	.short	0x0003
        /*0022*/ 	.short	0x0018
        /*0024*/ 	.byte	0x00, 0xf5, 0x21, 0x00


	//----- nvinfo : EIATTR_KPARAM_INFO
	.align		4
.L_163:
        /*0028*/ 	.byte	0x04, 0x17
        /*002a*/ 	.short	(.L_165 - .L_164)
.L_164:
        /*002c*/ 	.word	0x00000000
        /*0030*/ 	.short	0x0002
        /*0032*/ 	.short	0x0010
        /*0034*/ 	.byte	0x00, 0xf5, 0x21, 0x00


	//----- nvinfo : EIATTR_KPARAM_INFO
	.align		4
.L_165:
        /*0038*/ 	.byte	0x04, 0x17
        /*003a*/ 	.short	(.L_167 - .L_166)
.L_166:
        /*003c*/ 	.word	0x00000000
        /*0040*/ 	.short	0x0001
        /*0042*/ 	.short	0x0008
        /*0044*/ 	.byte	0x00, 0xf5, 0x21, 0x00


	//----- nvinfo : EIATTR_KPARAM_INFO
	.align		4
.L_167:
        /*0048*/ 	.byte	0x04, 0x17
        /*004a*/ 	.short	(.L_169 - .L_168)
.L_168:
        /*004c*/ 	.word	0x00000000
        /*0050*/ 	.short	0x0000
        /*0052*/ 	.short	0x0000
        /*0054*/ 	.byte	0x00, 0xf5, 0x21, 0x00


	//----- nvinfo : EIATTR_SPARSE_MMA_MASK
	.align		4
.L_169:
        /*0058*/ 	.byte	0x03, 0x50
        /*005a*/ 	.short	0x0000


	//----- nvinfo : EIATTR_MAXREG_COUNT
	.align		4
        /*005c*/ 	.byte	0x03, 0x1b
        /*005e*/ 	.short	0x00ff


	//----- nvinfo : EIATTR_MERCURY_ISA_VERSION
	.align		4
        /*0060*/ 	.byte	0x03, 0x5f
        /*0062*/ 	.short	0x0101


	//----- nvinfo : EIATTR_VRC_CTA_INIT_COUNT
	.align		4
        /*0064*/ 	.byte	0x02, 0x4a
	.zero		1
	.zero		1


	//----- nvinfo : EIATTR_EXIT_INSTR_OFFSETS
	.align		4
        /*0068*/ 	.byte	0x04, 0x1c
        /*006a*/ 	.short	(.L_171 - .L_170)


	//   ....[0]....
.L_170:
        /*006c*/ 	.word	0x00000070


	//   ....[1]....
        /*0070*/ 	.word	0x00000180


	//----- nvinfo : EIATTR_CBANK_PARAM_SIZE
	.align		4
.L_171:
        /*0074*/ 	.byte	0x03, 0x19
        /*0076*/ 	.short	0x0024


	//----- nvinfo : EIATTR_PARAM_CBANK
	.align		4
        /*0078*/ 	.byte	0x04, 0x0a
        /*007a*/ 	.short	(.L_173 - .L_172)
	.align		4
.L_172:
        /*007c*/ 	.word	index@(.nv.constant0._Z12d_d1_3_multiPfPiS_S_i)
        /*0080*/ 	.short	0x0380
        /*0082*/ 	.short	0x0024


	//----- nvinfo : EIATTR_SW_WAR
	.align		4
.L_173:
        /*0084*/ 	.byte	0x04, 0x36
        /*0086*/ 	.short	(.L_175 - .L_174)
.L_174:
        /*0088*/ 	.word	0x00000008
.L_175:


//--------------------- .nv.info._Z12d_d1_2_multiPfS_S_i --------------------------
	.section	.nv.info._Z12d_d1_2_multiPfS_S_i,"",@"SHT_CUDA_INFO"
	.sectionflags	@""
	.align	4


	//----- nvinfo : EIATTR_CUDA_API_VERSION
	.align		4
        /*0000*/ 	.byte	0x04, 0x37
        /*0002*/ 	.short	(.L_177 - .L_176)
.L_176:
        /*0004*/ 	.word	0x00000082


	//----- nvinfo : EIATTR_KPARAM_INFO
	.align		4
.L_177:
        /*0008*/ 	.byte	0x04, 0x17
        /*000a*/ 	.short	(.L_179 - .L_178)
.L_178:
        /*000c*/ 	.word	0x00000000
        /*0010*/ 	.short	0x0003
        /*0012*/ 	.short	0x0018
        /*0014*/ 	.byte	0x00, 0xf0, 0x11, 0x00


	//----- nvinfo : EIATTR_KPARAM_INFO
	.align		4
.L_179:
        /*0018*/ 	.byte	0x04, 0x17
        /*001a*/ 	.short	(.L_181 - .L_180)
.L_180:
        /*001c*/ 	.word	0x00000000
        /*0020*/ 	.short	0x0002
        /*0022*/ 	.short	0x0010
        /*0024*/ 	.byte	0x00, 0xf5, 0x21, 0x00


	//----- nvinfo : EIATTR_KPARAM_INFO
	.align		4
.L_181:
        /*0028*/ 	.byte	0x04, 0x17
        /*002a*/ 	.short	(.L_183 - .L_182)
.L_182:
        /*002c*/ 	.word	0x00000000
        /*0030*/ 	.short	0x0001
        /*0032*/ 	.short	0x0008
        /*0034*/ 	.byte	0x00, 0xf5, 0x21, 0x00


	//----- nvinfo : EIATTR_KPARAM_INFO
	.align		4
.L_183:
        /*0038*/ 	.byte	0x04, 0x17
        /*003a*/ 	.short	(.L_185 - .L_184)
.L_184:
        /*003c*/ 	.word	0x00000000
        /*0040*/ 	.short	0x0000
        /*0042*/ 	.short	0x0000
        /*0044*/ 	.byte	0x00, 0xf5, 0x21, 0x00


	//----- nvinfo : EIATTR_SPARSE_MMA_MASK
	.align		4
.L_185:
        /*0048*/ 	.byte	0x03, 0x50
        /*004a*/ 	.short	0x0000


	//----- nvinfo : EIATTR_MAXREG_COUNT
	.align		4
        /*004c*/ 	.byte	0x03, 0x1b
        /*004e*/ 	.short	0x00ff


	//----- nvinfo : EIATTR_MERCURY_ISA_VERSION
	.align		4
        /*0050*/ 	.byte	0x03, 0x5f
        /*0052*/ 	.short	0x0101


	//----- nvinfo : EIATTR_VRC_CTA_INIT_COUNT
	.align		4
        /*0054*/ 	.byte	0x02, 0x4a
	.zero		1
	.zero		1


	//----- nvinfo : EIATTR_EXIT_INSTR_OFFSETS
	.align		4
        /*0058*/ 	.byte	0x04, 0x1c
        /*005a*/ 	.short	(.L_187 - .L_186)


	//   ....[0]....
.L_186:
        /*005c*/ 	.word	0x00000070


	//   ....[1]....
        /*0060*/ 	.word	0x00000130


	//----- nvinfo : EIATTR_CBANK_PARAM_SIZE
	.align		4
.L_187:
        /*0064*/ 	.byte	0x03, 0x19
        /*0066*/ 	.short	0x001c


	//----- nvinfo : EIATTR_PARAM_CBANK
	.align		4
        /*0068*/ 	.byte	0x04, 0x0a
        /*006a*/ 	.short	(.L_189 - .L_188)
	.align		4
.L_188:
        /*006c*/ 	.word	index@(.nv.constant0._Z12d_d1_2_multiPfS_S_i)
        /*0070*/ 	.short	0x0380
        /*0072*/ 	.short	0x001c


	//----- nvinfo : EIATTR_SW_WAR
	.align		4
.L_189:
        /*0074*/ 	.byte	0x04, 0x36
        /*0076*/ 	.short	(.L_191 - .L_190)
.L_190:
        /*0078*/ 	.word	0x00000008
.L_191:


//--------------------- .nv.info._Z12d_d1_2_multiPfPiS_i --------------------------
	.section	.nv.info._Z12d_d1_2_multiPfPiS_i,"",@"SHT_CUDA_INFO"
	.sectionflags	@""
	.align	4


	//----- nvinfo : EIATTR_CUDA_API_VERSION
	.align		4
        /*0000*/ 	.byte	0x04, 0x37
        /*0002*/ 	.short	(.L_193 - .L_192)
.L_192:
        /*0004*/ 	.word	0x00000082


	//----- nvinfo : EIATTR_KPARAM_INFO
	.align		4
.L_193:
        /*0008*/ 	.byte	0x04, 0x17
        /*000a*/ 	.short	(.L_195 - .L_194)
.L_194:
        /*000c*/ 	.word	0x00000000
        /*0010*/ 	.short	0x0003
        /*0012*/ 	.short	0x0018
        /*0014*/ 	.byte	0x00, 0xf0, 0x11, 0x00


	//----- nvinfo : EIATTR_KPARAM_INFO
	.align		4
.L_195:
        /*0018*/ 	.byte	0x04, 0x17
        /*001a*/ 	.short	(.L_197 - .L_196)
.L_196:
        /*001c*/ 	.word	0x00000000
        /*0020*/ 	.short	0x0002
        /*0022*/ 	.short	0x0010
        /*0024*/ 	.byte	0x00, 0xf5, 0x21, 0x00


	//----- nvinfo : EIATTR_KPARAM_INFO
	.align		4
.L_197:
        /*0028*/ 	.byte	0x04, 0x17
        /*002a*/ 	.short	(.L_199 - .L_198)
.L_198:
        /*002c*/ 	.word	0x00000000
        /*0030*/ 	.short	0x0001
        /*0032*/ 	.short	0x0008
        /*0034*/ 	.byte	0x00, 0xf5, 0x21, 0x00


	//----- nvinfo : EIATTR_KPARAM_INFO
	.align		4
.L_199:
        /*0038*/ 	.byte	0x04, 0x17
        /*003a*/ 	.short	(.L_201 - .L_200)
.L_200:
        /*003c*/ 	.word	0x00000000
        /*0040*/ 	.short	0x0000
        /*0042*/ 	.short	0x0000
        /*0044*/ 	.byte	0x00, 0xf5, 0x21, 0x00


	//----- nvinfo : EIATTR_SPARSE_MMA_MASK
	.align		4
.L_201:
        /*0048*/ 	.byte	0x03, 0x50
        /*004a*/ 	.short	0x0000


	//----- nvinfo : EIATTR_MAXREG_COUNT
	.align		4
        /*004c*/ 	.byte	0x03, 0x1b
        /*004e*/ 	.short	0x00ff


	//----- nvinfo : EIATTR_MERCURY_ISA_VERSION
	.align		4
        /*0050*/ 	.byte	0x03, 0x5f
        /*0052*/ 	.short	0x0101


	//----- nvinfo : EIATTR_VRC_CTA_INIT_COUNT
	.align		4
        /*0054*/ 	.byte	0x02, 0x4a
	.zero		1
	.zero		1


	//----- nvinfo : EIATTR_EXIT_INSTR_OFFSETS
	.align		4
        /*0058*/ 	.byte	0x04, 0x1c
        /*005a*/ 	.short	(.L_203 - .L_202)


	//   ....[0]....
.L_202:
        /*005c*/ 	.word	0x00000070


	//   ....[1]....
        /*0060*/ 	.word	0x00000140


	//----- nvinfo : EIATTR_CBANK_PARAM_SIZE
	.align		4
.L_203:
        /*0064*/ 	.byte	0x03, 0x19
        /*0066*/ 	.short	0x001c


	//----- nvinfo : EIATTR_PARAM_CBANK
	.align		4
        /*0068*/ 	.byte	0x04, 0x0a
        /*006a*/ 	.short	(.L_205 - .L_204)
	.align		4
.L_204:
        /*006c*/ 	.word	index@(.nv.constant0._Z12d_d1_2_multiPfPiS_i)
        /*0070*/ 	.short	0x0380
        /*0072*/ 	.short	0x001c


	//----- nvinfo : EIATTR_SW_WAR
	.align		4
.L_205:
        /*0074*/ 	.byte	0x04, 0x36
        /*0076*/ 	.short	(.L_207 - .L_206)
.L_206:
        /*0078*/ 	.word	0x00000008
.L_207:


//--------------------- .nv.info._Z19d_d2_maxidx_d1_compPfPii --------------------------
	.section	.nv.info._Z19d_d2_maxidx_d1_compPfPii,"",@"SHT_CUDA_INFO"
	.sectionflags	@""
	.align	4


	//----- nvinfo : EIATTR_CUDA_API_VERSION
	.align		4
        /*0000*/ 	.byte	0x04, 0x37
        /*0002*/ 	.short	(.L_209 - .L_208)
.L_208:
        /*0004*/ 	.word	0x00000082


	//----- nvinfo : EIATTR_KPARAM_INFO
	.align		4
.L_209:
        /*0008*/ 	.byte	0x04, 0x17
        /*000a*/ 	.short	(.L_211 - .L_210)
.L_210:
        /*000c*/ 	.word	0x00000000
        /*0010*/ 	.short	0x0002
        /*0012*/ 	.short	0x0010
        /*0014*/ 	.byte	0x00, 0xf0, 0x11, 0x00


	//----- nvinfo : EIATTR_KPARAM_INFO
	.align		4
.L_211:
        /*0018*/ 	.byte	0x04, 0x17
        /*001a*/ 	.short	(.L_213 - .L_212)
.L_212:
        /*001c*/ 	.word	0x00000000
        /*0020*/ 	.short	0x0001
        /*0022*/ 	.short	0x0008
        /*0024*/ 	.byte	0x00, 0xf5, 0x21, 0x00


	//----- nvinfo : EIATTR_KPARAM_INFO
	.align		4
.L_213:
        /*0028*/ 	.byte	0x04, 0x17
        /*002a*/ 	.short	(.L_215 - .L_214)
.L_214:
        /*002c*/ 	.word	0x00000000
        /*0030*/ 	.short	0x0000
        /*0032*/ 	.short	0x0000
        /*0034*/ 	.byte	0x00, 0xf5, 0x21, 0x00


	//----- nvinfo : EIATTR_SPARSE_MMA_MASK
	.align		4
.L_215:
        /*0038*/ 	.byte	0x03, 0x50
        /*003a*/ 	.short	0x0000


	//----- nvinfo : EIATTR_MAXREG_COUNT
	.align		4
        /*003c*/ 	.byte	0x03, 0x1b
        /*003e*/ 	.short	0x00ff


	//----- nvinfo : EIATTR_MERCURY_ISA_VERSION
	.align		4
        /*0040*/ 	.byte	0x03, 0x5f
        /*0042*/ 	.short	0x0101


	//----- nvinfo : EIATTR_VRC_CTA_INIT_COUNT
	.align		4
        /*0044*/ 	.byte	0x02, 0x4a
	.zero		1
	.zero		1


	//----- nvinfo : EIATTR_EXIT_INSTR_OFFSETS
	.align		4
        /*0048*/ 	.byte	0x04, 0x1c
        /*004a*/ 	.short	(.L_217 - .L_216)


	//   ....[0]....
.L_216:
        /*004c*/ 	.word	0x00000070


	//   ....[1]....
        /*0050*/ 	.word	0x000003e0


	//   ....[2]....
        /*0054*/ 	.word	0x00000400


	//----- nvinfo : EIATTR_CBANK_PARAM_SIZE
	.align		4
.L_217:
        /*0058*/ 	.byte	0x03, 0x19
        /*005a*/ 	.short	0x0014


	//----- nvinfo : EIATTR_PARAM_CBANK
	.align		4
        /*005c*/ 	.byte	0x04, 0x0a
        /*005e*/ 	.short	(.L_219 - .L_218)
	.align		4
.L_218:
        /*0060*/ 	.word	index@(.nv.constant0._Z19d_d2_maxidx_d1_compPfPii)
        /*0064*/ 	.short	0x0380
        /*0066*/ 	.short	0x0014


	//----- nvinfo : EIATTR_SW_WAR
	.align		4
.L_219:
        /*0068*/ 	.byte	0x04, 0x36
        /*006a*/ 	.short	(.L_221 - .L_220)
.L_220:
        /*006c*/ 	.word	0x00000008
.L_221:


//--------------------- .nv.callgraph             --------------------------
	.section	.nv.callgraph,"",@"SHT_CUDA_CALLGRAPH"
	.align	4
	.sectionentsize	8
	.align		4
        /*0000*/ 	.word	0x00000000
	.align		4
        /*0004*/ 	.word	0xffffffff
	.align		4
        /*0008*/ 	.word	0x00000000
	.align		4
        /*000c*/ 	.word	0xfffffffe
	.align		4
        /*0010*/ 	.word	0x00000000
	.align		4
        /*0014*/ 	.word	0xfffffffd
	.align		4
        /*0018*/ 	.word	0x00000000
	.align		4
        /*001c*/ 	.word	0xfffffffc


//--------------------- .text._Z5d_t_yPiS_ii      --------------------------
	.section	.text._Z5d_t_yPiS_ii,"ax",@progbits
	.align	128
        .global         _Z5d_t_yPiS_ii
        .type           _Z5d_t_yPiS_ii,@function
        .size           _Z5d_t_yPiS_ii,(.L_x_30 - _Z5d_t_yPiS_ii)
        .other          _Z5d_t_yPiS_ii,@"STO_CUDA_ENTRY STV_DEFAULT"
_Z5d_t_yPiS_ii:
.text._Z5d_t_yPiS_ii:
[----:B------:R-:W-:Y:S01]  /*0000*/  LDC R1, c[0x0][0x37c] ;  /* 0x0000df00ff017b82 */ /* 0x000fe20000000800 */
[----:B------:R-:W0:Y:S07]  /*0010*/  S2R R0, SR_TID.X ;  /* 0x0000000000007919 */ /* 0x000e2e0000002100 */
[----:B------:R-:W0:Y:S01]  /*0020*/  S2UR UR4, SR_CTAID.X ;  /* 0x00000000000479c3 */ /* 0x000e220000002500 */
[----:B------:R-:W1:Y:S07]  /*0030*/  LDCU UR5, c[0x0][0x394] ;  /* 0x00007280ff0577ac */ /* 0x000e6e0008000800 */
[----:B------:R-:W0:Y:S02]  /*0040*/  LDC R7, c[0x0][0x360] ;  /* 0x0000d800ff077b82 */ /* 0x000e240000000800 */
[----:B0-----:R-:W-:-:S05]  /*0050*/  IMAD R7, R7, UR4, R0 ;  /* 0x0000000407077c24 */ /* 0x001fca000f8e0200 */
[----:B-1----:R-:W-:-:S13]  /*0060*/  ISETP.GE.AND P0, PT, R7, UR5, PT ;  /* 0x0000000507007c0c */ /* 0x002fda000bf06270 */
[----:B------:R-:W-:Y:S05]  /*0070*/  @P0 EXIT ;  /* 0x000000000000094d */ /* 0x000fea0003800000 */
[----:B------:R-:W0:Y:S01]  /*0080*/  LDC.64 R2, c[0x0][0x380] ;  /* 0x0000e000ff027b82 */ /* 0x000e220000000a00 */
[----:B------:R-:W1:Y:S01]  /*0090*/  LDCU.64 UR4, c[0x0][0x358] ;  /* 0x00006b00ff0477ac */ /* 0x000e620008000a00 */
[----:B------:R-:W2:Y:S01]  /*00a0*/  LDCU UR6, c[0x0][0x390] ;  /* 0x00007200ff0677ac */ /* 0x000ea20008000800 */
[----:B0-----:R-:W-:-:S06]  /*00b0*/  IMAD.WIDE R2, R7, 0x4, R2 ;  /* 0x0000000407027825 */ /* 0x001fcc00078e0202 */
[----:B-1----:R-:W2:Y:S02]  /*00c0*/  LDG.E R2, desc[UR4][R2.64] ;  /* 0x0000000402027981 */ /* 0x002ea4000c1e1900 */
[----:B--2---:R-:W-:-:S13]  /*00d0*/  ISETP.NE.AND P0, PT, R2, UR6, PT ;  /* 0x0000000602007c0c */ /* 0x004fda000bf05270 */
[----:B------:R-:W0:Y:S01]  /*00e0*/  @!P0 LDC.64 R4, c[0x0][0x388] ;  /* 0x0000e200ff048b82 */ /* 0x000e220000000a00 */
[----:B------:R-:W-:Y:S01]  /*00f0*/  @!P0 MOV R9, 0x1 ;  /* 0x0000000100098802 */ /* 0x000fe20000000f00 */
[----:B0-----:R-:W-:-:S05]  /*0100*/  @!P0 IMAD.WIDE R4, R7, 0x4, R4 ;  /* 0x0000000407048825 */ /* 0x001fca00078e0204 */
[----:B------:R0:W-:Y:S01]  /*0110*/  @!P0 STG.E desc[UR4][R4.64], R9 ;  /* 0x0000000904008986 */ /* 0x0001e2000c101904 */
[----:B------:R-:W-:Y:S05]  /*0120*/  @!P0 EXIT ;  /* 0x000000000000894d */ /* 0x000fea0003800000 */
[----:B------:R-:W1:Y:S01]  /*0130*/  LDC.64 R2, c[0x0][0x388] ;  /* 0x0000e200ff027b82 */ /* 0x000e620000000a00 */
[----:B0-----:R-:W-:Y:S01]  /*0140*/  MOV R5, 0xffffffff ;  /* 0xffffffff00057802 */ /* 0x001fe20000000f00 */
[----:B-1----:R-:W-:-:S05]  /*0150*/  IMAD.WIDE R2, R7, 0x4, R2 ;  /* 0x0000000407027825 */ /* 0x002fca00078e0202 */
[----:B------:R-:W-:Y:S01]  /*0160*/  STG.E desc[UR4][R2.64], R5 ;  /* 0x0000000502007986 */ /* 0x000fe2000c101904 */
[----:B------:R-:W-:Y:S05]  /*0170*/  EXIT ;  /* 0x000000000000794d */ /* 0x000fea0003800000 */
.L_x_0:
[----:B------:R-:W-:-:S00]  /*0180*/  BRA `(.L_x_0) ;  /* 0xfffffffc00fc7947 */ /* 0x000fc0000383ffff */
[----:B------:R-:W-:-:S00]  /*0190*/  NOP ;  /* 0x0000000000007918 */ /* 0x000fc00000000000 */
        /* <DEDUP_REMOVED lines=14> */
.L_x_30:


//--------------------- .text._Z8d_d1_sumPfS_i    --------------------------
	.section	.text._Z8d_d1_sumPfS_i,"ax",@progbits
	.align	128
        .global         _Z8d_d1_sumPfS_i
        .type           _Z8d_d1_sumPfS_i,@function
        .size           _Z8d_d1_sumPfS_i,(.L_x_31 - _Z8d_d1_sumPfS_i)
        .other          _Z8d_d1_sumPfS_i,@"STO_CUDA_ENTRY STV_DEFAULT"
_Z8d_d1_sumPfS_i:
.text._Z8d_d1_sumPfS_i:
[----:B------:R-:W-:Y:S08]  /*0000*/  LDC R1, c[0x0][0x37c] ;  /* 0x0000df00ff017b82 */ /* 0x000ff00000000800 */
[----:B------:R-:W0:Y:S01]  /*0010*/  LDC R5, c[0x0][0x360] ;  /* 0x0000d800ff057b82 */ /* 0x000e220000000800 */
[----:B------:R-:W1:Y:S01]  /*0020*/  LDCU UR4, c[0x0][0x390] ;  /* 0x00007200ff0477ac */ /* 0x000e620008000800 */
[----:B------:R-:W2:Y:S01]  /*0030*/  LDCU.64 UR6, c[0x0][0x358] ;  /* 0x00006b00ff0677ac */ /* 0x000ea20008000a00 */
[-C--:B0-----:R-:W-:Y:S01]  /*0040*/  IABS R6, R5.reuse ;  /* 0x0000000500067213 */ /* 0x081fe20000000000 */
[----:B-1----:R-:W-:Y:S01]  /*0050*/  VIADD R0, R5, UR4 ;  /* 0x0000000405007c36 */ /* 0x002fe20008000000 */
[----:B------:R-:W-:-:S02]  /*0060*/  IABS R8, R5 ;  /* 0x0000000500087213 */ /* 0x000fc40000000000 */
[----:B------:R-:W0:Y:S02]  /*0070*/  I2F.RP R4, R6 ;  /* 0x0000000600047306 */ /* 0x000e240000209400 */
[----:B------:R-:W-:Y:S02]  /*0080*/  IADD3 R0, PT, PT, R0, -0x1, RZ ;  /* 0xffffffff00007810 */ /* 0x000fe40007ffe0ff */
[----:B------:R-:W-:-:S04]  /*0090*/  IADD3 R8, PT, PT, RZ, -R8, RZ ;  /* 0x80000008ff087210 */ /* 0x000fc80007ffe0ff */
[----:B0-----:R-:W0:Y:S02]  /*00a0*/  MUFU.RCP R4, R4 ;  /* 0x0000000400047308 */ /* 0x001e240000001000 */
[----:B0-----:R-:W-:Y:S02]  /*00b0*/  IADD3 R2, PT, PT, R4, 0xffffffe, RZ ;  /* 0x0ffffffe04027810 */ /* 0x001fe40007ffe0ff */
[----:B------:R-:W-:-:S04]  /*00c0*/  IABS R4, R0 ;  /* 0x0000000000047213 */ /* 0x000fc80000000000 */
[----:B------:R0:W1:Y:S01]  /*00d0*/  F2I.FTZ.U32.TRUNC.NTZ R3, R2 ;  /* 0x0000000200037305 */ /* 0x000062000021f000 */
[----:B------:R-:W-:-:S04]  /*00e0*/  LOP3.LUT R0, R0, R5, RZ, 0x3c, !PT ;  /* 0x0000000500007212 */ /* 0x000fc800078e3cff */
[----:B------:R-:W-:Y:S02]  /*00f0*/  ISETP.GE.AND P2, PT, R0, RZ, PT ;  /* 0x000000ff0000720c */ /* 0x000fe40003f46270 */
[----:B------:R-:W3:Y:S01]  /*0100*/  S2R R0, SR_TID.X ;  /* 0x0000000000007919 */ /* 0x000ee20000002100 */
[----:B0-----:R-:W-:Y:S01]  /*0110*/  IMAD.MOV.U32 R2, RZ, RZ, RZ ;  /* 0x000000ffff027224 */ /* 0x001fe200078e00ff */
[----:B-1----:R-:W-:-:S05]  /*0120*/  IADD3 R7, PT, PT, RZ, -R3, RZ ;  /* 0x80000003ff077210 */ /* 0x002fca0007ffe0ff */
[----:B------:R-:W-:-:S04]  /*0130*/  IMAD R7, R7, R6, RZ ;  /* 0x0000000607077224 */ /* 0x000fc800078e02ff */
[----:B------:R-:W-:Y:S01]  /*0140*/  IMAD.HI.U32 R3, R3, R7, R2 ;  /* 0x0000000703037227 */ /* 0x000fe200078e0002 */
[----:B------:R-:W-:-:S05]  /*0150*/  MOV R7, R8 ;  /* 0x0000000800077202 */ /* 0x000fca0000000f00 */
[----:B------:R-:W-:-:S04]  /*0160*/  IMAD.HI.U32 R2, R3, R4, RZ ;  /* 0x0000000403027227 */ /* 0x000fc800078e00ff */
[----:B------:R-:W-:-:S05]  /*0170*/  IMAD R3, R2, R7, R4 ;  /* 0x0000000702037224 */ /* 0x000fca00078e0204 */
[----:B------:R-:W-:-:S13]  /*0180*/  ISETP.GT.U32.AND P1, PT, R6, R3, PT ;  /* 0x000000030600720c */ /* 0x000fda0003f24070 */
[-C--:B------:R-:W-:Y:S01]  /*0190*/  @!P1 IADD3 R3, PT, PT, R3, -R6.reuse, RZ ;  /* 0x8000000603039210 */ /* 0x080fe20007ffe0ff */
[----:B------:R-:W-:Y:S01]  /*01a0*/  @!P1 VIADD R2, R2, 0x1 ;  /* 0x0000000102029836 */ /* 0x000fe20000000000 */
[----:B------:R-:W-:Y:S02]  /*01b0*/  ISETP.NE.AND P1, PT, R5, RZ, PT ;  /* 0x000000ff0500720c */ /* 0x000fe40003f25270 */
[----:B------:R-:W-:Y:S01]  /*01c0*/  ISETP.GE.U32.AND P0, PT, R3, R6, PT ;  /* 0x000000060300720c */ /* 0x000fe20003f06070 */
[----:B------:R-:W-:-:S12]  /*01d0*/  IMAD.MOV.U32 R3, RZ, RZ, RZ ;  /* 0x000000ffff037224 */ /* 0x000fd800078e00ff */
[----:B------:R-:W-:-:S04]  /*01e0*/  @P0 IADD3 R2, PT, PT, R2, 0x1, RZ ;  /* 0x0000000102020810 */ /* 0x000fc80007ffe0ff */
[----:B------:R-:W-:Y:S02]  /*01f0*/  @!P2 IADD3 R2, PT, PT, -R2, RZ, RZ ;  /* 0x000000ff0202a210 */ /* 0x000fe40007ffe1ff */
[----:B------:R-:W-:-:S04]  /*0200*/  @!P1 LOP3.LUT R2, RZ, R5, RZ, 0x33, !PT ;  /* 0x00000005ff029212 */ /* 0x000fc800078e33ff */
[----:B------:R-:W-:-:S13]  /*0210*/  ISETP.GE.AND P0, PT, R2, 0x1, PT ;  /* 0x000000010200780c */ /* 0x000fda0003f06270 */
[----:B--23--:R-:W-:Y:S05]  /*0220*/  @!P0 BRA `(.L_x_1) ;  /* 0x0000000c00bc8947 */ /* 0x00cfea0003800000 */
[----:B------:R-:W-:Y:S01]  /*0230*/  ISETP.GE.U32.AND P0, PT, R2, 0x10, PT ;  /* 0x000000100200780c */ /* 0x000fe20003f06070 */
[----:B------:R-:W-:Y:S01]  /*0240*/  HFMA2 R4, -RZ, RZ, 0, 0 ;  /* 0x00000000ff047431 */ /* 0x000fe200000001ff */
[----:B------:R-:W-:-:S11]  /*0250*/  MOV R3, RZ ;  /* 0x000000ff00037202 */ /* 0x000fd60000000f00 */
[----:B------:R-:W-:Y:S05]  /*0260*/  @!P0 BRA `(.L_x_2) ;  /* 0x0000000800208947 */ /* 0x000fea0003800000 */
[----:B------:R-:W0:Y:S01]  /*0270*/  LDC.64 R20, c[0x0][0x380] ;  /* 0x0000e000ff147b82 */ /* 0x000e220000000a00 */
[----:B------:R-:W-:Y:S01]  /*0280*/  LOP3.LUT R15, R2, 0x7ffffff0, RZ, 0xc0, !PT ;  /* 0x7ffffff0020f7812 */ /* 0x000fe200078ec0ff */
[C-C-:B------:R-:W-:Y:S01]  /*0290*/  IMAD.IADD R13, R5.reuse, 0x1, R0.reuse ;  /* 0x00000001050d7824 */ /* 0x140fe200078e0200 */
[CC--:B------:R-:W-:Y:S01]  /*02a0*/  LEA R4, R5.reuse, R0.reuse, 0x1 ;  /* 0x0000000005047211 */ /* 0x0c0fe200078e08ff */
[C-C-:B------:R-:W-:Y:S01]  /*02b0*/  IMAD R6, R5.reuse, 0x3, R0.reuse ;  /* 0x0000000305067824 */ /* 0x140fe200078e0200 */
[CC--:B------:R-:W-:Y:S01]  /*02c0*/  LEA R8, R5.reuse, R0.reuse, 0x2 ;  /* 0x0000000005087211 */ /* 0x0c0fe200078e10ff */
[C-C-:B------:R-:W-:Y:S01]  /*02d0*/  IMAD R10, R5.reuse, 0x5, R0.reuse ;  /* 0x00000005050a7824 */ /* 0x140fe200078e0200 */
[----:B------:R-:W-:Y:S01]  /*02e0*/  MOV R3, RZ ;  /* 0x000000ff00037202 */ /* 0x000fe20000000f00 */
[C-C-:B------:R-:W-:Y:S01]  /*02f0*/  IMAD R12, R5.reuse, 0x6, R0.reuse ;  /* 0x00000006050c7824 */ /* 0x140fe200078e0200 */
[----:B------:R-:W-:Y:S01]  /*0300*/  MOV R17, R0 ;  /* 0x0000000000117202 */ /* 0x000fe20000000f00 */
[C-C-:B------:R-:W-:Y:S01]  /*0310*/  IMAD R14, R5.reuse, 0x7, R0.reuse ;  /* 0x00000007050e7824 */ /* 0x140fe200078e0200 */
[----:B------:R-:W1:Y:S01]  /*0320*/  LDCU UR4, c[0x0][0x390] ;  /* 0x00007200ff0477ac */ /* 0x000e620008000800 */
[----:B------:R-:W-:-:S02]  /*0330*/  IMAD R16, R5, 0x8, R0 ;  /* 0x0000000805107824 */ /* 0x000fc400078e0200 */
[C-C-:B------:R-:W-:Y:S02]  /*0340*/  IMAD R18, R5.reuse, 0x9, R0.reuse ;  /* 0x0000000905127824 */ /* 0x140fe400078e0200 */
[C-C-:B------:R-:W-:Y:S02]  /*0350*/  IMAD R24, R5.reuse, 0xa, R0.reuse ;  /* 0x0000000a05187824 */ /* 0x140fe400078e0200 */
[C-C-:B------:R-:W-:Y:S02]  /*0360*/  IMAD R26, R5.reuse, 0xb, R0.reuse ;  /* 0x0000000b051a7824 */ /* 0x140fe400078e0200 */
[C-C-:B------:R-:W-:Y:S02]  /*0370*/  IMAD R28, R5.reuse, 0xc, R0.reuse ;  /* 0x0000000c051c7824 */ /* 0x140fe400078e0200 */
[C-C-:B------:R-:W-:Y:S02]  /*0380*/  IMAD R7, R5.reuse, 0xd, R0.reuse ;  /* 0x0000000d05077824 */ /* 0x140fe400078e0200 */
[----:B------:R-:W-:-:S02]  /*0390*/  IMAD R9, R5, 0xe, R0 ;  /* 0x0000000e05097824 */ /* 0x000fc400078e0200 */
[----:B------:R-:W-:Y:S02]  /*03a0*/  IMAD R11, R5, 0xf, R0 ;  /* 0x0000000f050b7824 */ /* 0x000fe400078e0200 */
[----:B------:R-:W-:Y:S02]  /*03b0*/  IMAD.MOV R15, RZ, RZ, -R15 ;  /* 0x000000ffff0f7224 */ /* 0x000fe400078e0a0f */
[----:B01----:R-:W-:-:S07]  /*03c0*/  IMAD.WIDE.U32 R20, R0, 0x4, R20 ;  /* 0x0000000400147825 */ /* 0x003fce00078e0014 */
.L_x_3:
[----:B------:R-:W-:-:S13]  /*03d0*/  ISETP.GE.AND P0, PT, R17, UR4, PT ;  /* 0x0000000411007c0c */ /* 0x000fda000bf06270 */
[----:B------:R-:W2:Y:S01]  /*03e0*/  @!P0 LDG.E R22, desc[UR6][R20.64] ;  /* 0x0000000614168981 */ /* 0x000ea2000c1e1900 */
[----:B------:R-:W-:-:S04]  /*03f0*/  IADD3 R19, PT, PT, R5, R17, RZ ;  /* 0x0000001105137210 */ /* 0x000fc80007ffe0ff */
[----:B------:R-:W-:Y:S01]  /*0400*/  ISETP.GE.AND P1, PT, R19, UR4, PT ;  /* 0x0000000413007c0c */ /* 0x000fe2000bf26270 */
[----:B--2---:R-:W-:-:S12]  /*0410*/  @!P0 FADD R3, R3, R22 ;  /* 0x0000001603038221 */ /* 0x004fd80000000000 */
[----:B------:R-:W0:Y:S02]  /*0420*/  @!P1 LDC.64 R22, c[0x0][0x380] ;  /* 0x0000e000ff169b82 */ /* 0x000e240000000a00 */
[----:B0-----:R-:W-:-:S06]  /*0430*/  @!P1 IMAD.WIDE.U32 R22, R13, 0x4, R22 ;  /* 0x000000040d169825 */ /* 0x001fcc00078e0016 */
[----:B------:R-:W2:Y:S01]  /*0440*/  @!P1 LDG.E R22, desc[UR6][R22.64] ;  /* 0x0000000616169981 */ /* 0x000ea2000c1e1900 */
[----:B------:R-:W-:-:S04]  /*0450*/  IADD3 R19, PT, PT, R5, R19, RZ ;  /* 0x0000001305137210 */ /* 0x000fc80007ffe0ff */
[----:B------:R-:W-:Y:S01]  /*0460*/  ISETP.GE.AND P0, PT, R19, UR4, PT ;  /* 0x0000000413007c0c */ /* 0x000fe2000bf06270 */
[----:B------:R-:W-:Y:S02]  /*0470*/  IMAD.IADD R19, R5, 0x1, R19 ;  /* 0x0000000105137824 */ /* 0x000fe400078e0213 */
[----:B--2---:R-:W-:-:S10]  /*0480*/  @!P1 FADD R3, R3, R22 ;  /* 0x0000001603039221 */ /* 0x004fd40000000000 */
[----:B------:R-:W0:Y:S02]  /*0490*/  @!P0 LDC.64 R22, c[0x0][0x380] ;  /* 0x0000e000ff168b82 */ /* 0x000e240000000a00 */
[----:B0-----:R-:W-:-:S05]  /*04a0*/  @!P0 IMAD.WIDE.U32 R22, R4, 0x4, R22 ;  /* 0x0000000404168825 */ /* 0x001fca00078e0016 */
[----:B------:R0:W2:Y:S01]  /*04b0*/  @!P0 LDG.E R25, desc[UR6][R22.64] ;  /* 0x0000000616198981 */ /* 0x0000a2000c1e1900 */
[----:B------:R-:W-:-:S13]  /*04c0*/  ISETP.GE.AND P1, PT, R19, UR4, PT ;  /* 0x0000000413007c0c */ /* 0x000fda000bf26270 */
[----:B0-----:R-:W0:Y:S02]  /*04d0*/  @!P1 LDC.64 R22, c[0x0][0x380] ;  /* 0x0000e000ff169b82 */ /* 0x001e240000000a00 */
[----:B0-----:R-:W-:Y:S01]  /*04e0*/  @!P1 IMAD.WIDE.U32 R22, R6, 0x4, R22 ;  /* 0x0000000406169825 */ /* 0x001fe200078e0016 */
[----:B------:R-:W-:-:S03]  /*04f0*/  IADD3 R19, PT, PT, R5, R19, RZ ;  /* 0x0000001305137210 */ /* 0x000fc60007ffe0ff */
[----:B--2---:R-:W-:Y:S02]  /*0500*/  @!P0 FADD R3, R3, R25 ;  /* 0x0000001903038221 */ /* 0x004fe40000000000 */
        /* <DEDUP_REMOVED lines=9> */
[----:B0-----:R-:W-:-:S04]  /*05a0*/  @!P1 IMAD.WIDE.U32 R22, R10, 0x4, R22 ;  /* 0x000000040a169825 */ /* 0x001fc800078e0016 */
[----:B------:R-:W-:Y:S02]  /*05b0*/  IMAD.IADD R19, R5, 0x1, R19 ;  /* 0x0000000105137824 */ /* 0x000fe400078e0213 */
        /* <DEDUP_REMOVED lines=50> */
[----:B------:R-:W-:Y:S01]  /*08e0*/  ISETP.GE.AND P0, PT, R19, UR4, PT ;  /* 0x0000000413007c0c */ /* 0x000fe2000bf06270 */
[----:B------:R-:W-:-:S05]  /*08f0*/  IMAD.IADD R19, R5, 0x1, R19 ;  /* 0x0000000105137824 */ /* 0x000fca00078e0213 */
[----:B------:R-:W-:-:S07]  /*0900*/  ISETP.GE.AND P2, PT, R19, UR4, PT ;  /* 0x0000000413007c0c */ /* 0x000fce000bf46270 */
[----:B0-----:R-:W0:Y:S02]  /*0910*/  @!P0 LDC.64 R22, c[0x0][0x380] ;  /* 0x0000e000ff168b82 */ /* 0x001e240000000a00 */
[----:B0-----:R-:W-:-:S05]  /*0920*/  @!P0 IMAD.WIDE.U32 R22, R9, 0x4, R22 ;  /* 0x0000000409168825 */ /* 0x001fca00078e0016 */
[----:B------:R0:W3:Y:S02]  /*0930*/  @!P0 LDG.E R19, desc[UR6][R22.64] ;  /* 0x0000000616138981 */ /* 0x0000e4000c1e1900 */
[----:B0-----:R-:W0:Y:S02]  /*0940*/  @!P2 LDC.64 R22, c[0x0][0x380] ;  /* 0x0000e000ff16ab82 */ /* 0x001e240000000a00 */
[----:B0-----:R-:W-:-:S04]  /*0950*/  @!P2 IMAD.WIDE.U32 R22, R11, 0x4, R22 ;  /* 0x000000040b16a825 */ /* 0x001fc800078e0016 */
[----:B--2---:R-:W-:Y:S02]  /*0960*/  @!P1 FADD R3, R3, R25 ;  /* 0x0000001903039221 */ /* 0x004fe40000000000 */
[----:B------:R-:W2:Y:S01]  /*0970*/  @!P2 LDG.E R25, desc[UR6][R22.64] ;  /* 0x000000061619a981 */ /* 0x000ea2000c1e1900 */
[----:B------:R-:W-:Y:S01]  /*0980*/  IADD3 R15, PT, PT, R15, 0x10, RZ ;  /* 0x000000100f0f7810 */ /* 0x000fe20007ffe0ff */
[C---:B------:R-:W-:Y:S01]  /*0990*/  IMAD.WIDE.U32 R20, R5.reuse, 0x40, R20 ;  /* 0x0000004005147825 */ /* 0x040fe200078e0014 */
[C---:B------:R-:W-:Y:S02]  /*09a0*/  LEA R17, R5.reuse, R17, 0x4 ;  /* 0x0000001105117211 */ /* 0x040fe400078e20ff */
[C---:B------:R-:W-:Y:S01]  /*09b0*/  LEA R4, R5.reuse, R4, 0x4 ;  /* 0x0000000405047211 */ /* 0x040fe200078e20ff */
[C---:B------:R-:W-:Y:S01]  /*09c0*/  IMAD R13, R5.reuse, 0x10, R13 ;  /* 0x00000010050d7824 */ /* 0x040fe200078e020d */
        /* <DEDUP_REMOVED lines=8> */
[----:B------:R-:W-:-:S02]  /*0a50*/  LEA R18, R5, R18, 0x4 ;  /* 0x0000001205127211 */ /* 0x000fc400078e20ff */
[C---:B------:R-:W-:Y:S02]  /*0a60*/  LEA R26, R5.reuse, R26, 0x4 ;  /* 0x0000001a051a7211 */ /* 0x040fe400078e20ff */
[C---:B------:R-:W-:Y:S02]  /*0a70*/  LEA R28, R5.reuse, R28, 0x4 ;  /* 0x0000001c051c7211 */ /* 0x040fe400078e20ff */
[C---:B------:R-:W-:Y:S02]  /*0a80*/  LEA R9, R5.reuse, R9, 0x4 ;  /* 0x0000000905097211 */ /* 0x040fe400078e20ff */
[----:B------:R-:W-:Y:S01]  /*0a90*/  LEA R11, R5, R11, 0x4 ;  /* 0x0000000b050b7211 */ /* 0x000fe200078e20ff */
[----:B---3--:R-:W-:Y:S01]  /*0aa0*/  @!P0 FADD R3, R3, R19 ;  /* 0x0000001303038221 */ /* 0x008fe20000000000 */
[----:B------:R-:W-:-:S03]  /*0ab0*/  ISETP.NE.AND P0, PT, R15, RZ, PT ;  /* 0x000000ff0f00720c */ /* 0x000fc60003f05270 */
[----:B--2---:R-:W-:-:S10]  /*0ac0*/  @!P2 FADD R3, R3, R25 ;  /* 0x000000190303a221 */ /* 0x004fd40000000000 */
[----:B------:R-:W-:Y:S05]  /*0ad0*/  @P0 BRA `(.L_x_3) ;  /* 0xfffffff8003c0947 */ /* 0x000fea000383ffff */
[----:B------:R-:W-:-:S07]  /*0ae0*/  LOP3.LUT R4, R2, 0x7ffffff0, RZ, 0xc0, !PT ;  /* 0x7ffffff002047812 */ /* 0x000fce00078ec0ff */
.L_x_2:
[----:B------:R-:W-:-:S13]  /*0af0*/  LOP3.LUT P0, R6, R2, 0xf, RZ, 0xc0, !PT ;  /* 0x0000000f02067812 */ /* 0x000fda000780c0ff */
[----:B------:R-:W-:Y:S05]  /*0b00*/  @!P0 BRA `(.L_x_1) ;  /* 0x0000000400848947 */ /* 0x000fea0003800000 */
[----:B------:R-:W-:Y:S02]  /*0b10*/  ISETP.GE.U32.AND P1, PT, R6, 0x8, PT ;  /* 0x000000080600780c */ /* 0x000fe40003f26070 */
[----:B------:R-:W-:-:S04]  /*0b20*/  LOP3.LUT R21, R2, 0x7, RZ, 0xc0, !PT ;  /* 0x0000000702157812 */ /* 0x000fc800078ec0ff */
[----:B------:R-:W-:-:S07]  /*0b30*/  ISETP.NE.AND P0, PT, R21, RZ, PT ;  /* 0x000000ff1500720c */ /* 0x000fce0003f05270 */
[----:B------:R-:W-:Y:S06]  /*0b40*/  @!P1 BRA `(.L_x_4) ;  /* 0x0000000000c49947 */ /* 0x000fec0003800000 */
[----:B------:R-:W-:-:S04]  /*0b50*/  IMAD R10, R5, R4, R0 ;  /* 0x00000004050a7224 */ /* 0x000fc800078e0200 */
[----:B------:R-:W-:Y:S01]  /*0b60*/  IMAD.IADD R11, R5, 0x1, R10 ;  /* 0x00000001050b7824 */ /* 0x000fe200078e020a */
[----:B------:R-:W-:-:S04]  /*0b70*/  ISETP.GE.AND P6, PT, R10, UR4, PT ;  /* 0x000000040a007c0c */ /* 0x000fc8000bfc6270 */
[----:B------:R-:W-:-:S09]  /*0b80*/  ISETP.GE.AND P1, PT, R11, UR4, PT ;  /* 0x000000040b007c0c */ /* 0x000fd2000bf26270 */
[----:B------:R-:W0:Y:S08]  /*0b90*/  @!P6 LDC.64 R6, c[0x0][0x380] ;  /* 0x0000e000ff06eb82 */ /* 0x000e300000000a00 */
[----:B------:R-:W1:Y:S01]  /*0ba0*/  @!P1 LDC.64 R8, c[0x0][0x380] ;  /* 0x0000e000ff089b82 */ /* 0x000e620000000a00 */
[----:B0-----:R-:W-:-:S06]  /*0bb0*/  @!P6 IMAD.WIDE.U32 R6, R10, 0x4, R6 ;  /* 0x000000040a06e825 */ /* 0x001fcc00078e0006 */
[----:B------:R-:W2:Y:S01]  /*0bc0*/  @!P6 LDG.E R6, desc[UR6][R6.64] ;  /* 0x000000060606e981 */ /* 0x000ea2000c1e1900 */
[----:B-1----:R-:W-:-:S06]  /*0bd0*/  @!P1 IMAD.WIDE.U32 R8, R11, 0x4, R8 ;  /* 0x000000040b089825 */ /* 0x002fcc00078e0008 */
[----:B------:R-:W3:Y:S01]  /*0be0*/  @!P1 LDG.E R8, desc[UR6][R8.64] ;  /* 0x0000000608089981 */ /* 0x000ee2000c1e1900 */
[----:B------:R-:W-:-:S04]  /*0bf0*/  IADD3 R23, PT, PT, R5, R11, RZ ;  /* 0x0000000b05177210 */ /* 0x000fc80007ffe0ff */
[----:B------:R-:W-:Y:S02]  /*0c00*/  IADD3 R24, PT, PT, R5, R23, RZ ;  /* 0x0000001705187210 */ /* 0x000fe40007ffe0ff */
[----:B------:R-:W-:Y:S02]  /*0c10*/  ISETP.GE.AND P2, PT, R23, UR4, PT ;  /* 0x0000000417007c0c */ /* 0x000fe4000bf46270 */
[----:B------:R-:W-:Y:S01]  /*0c20*/  ISETP.GE.AND P3, PT, R24, UR4, PT ;  /* 0x0000000418007c0c */ /* 0x000fe2000bf66270 */
[----:B------:R-:W-:-:S05]  /*0c30*/  IMAD.IADD R22, R5, 0x1, R24 ;  /* 0x0000000105167824 */ /* 0x000fca00078e0218 */
[C---:B------:R-:W-:Y:S02]  /*0c40*/  IADD3 R20, PT, PT, R5.reuse, R22, RZ ;  /* 0x0000001605147210 */ /* 0x040fe40007ffe0ff */
[----:B------:R-:W-:Y:S02]  /*0c50*/  ISETP.GE.AND P4, PT, R22, UR4, PT ;  /* 0x0000000416007c0c */ /* 0x000fe4000bf86270 */
[----:B------:R-:W-:Y:S01]  /*0c60*/  IADD3 R18, PT, PT, R5, R20, RZ ;  /* 0x0000001405127210 */ /* 0x000fe20007ffe0ff */
[----:B------:R-:W0:Y:S01]  /*0c70*/  @!P2 LDC.64 R16, c[0x0][0x380] ;  /* 0x0000e000ff10ab82 */ /* 0x000e220000000a00 */
[----:B------:R-:W-:-:S03]  /*0c80*/  ISETP.GE.AND P5, PT, R20, UR4, PT ;  /* 0x0000000414007c0c */ /* 0x000fc6000bfa6270 */
[----:B------:R-:W-:-:S04]  /*0c90*/  IMAD.IADD R19, R5, 0x1, R18 ;  /* 0x0000000105137824 */ /* 0x000fc800078e0212 */
[----:B------:R-:W1:Y:S08]  /*0ca0*/  @!P3 LDC.64 R14, c[0x0][0x380] ;  /* 0x0000e000ff0ebb82 */ /* 0x000e700000000a00 */
[----:B------:R-:W4:Y:S01]  /*0cb0*/  @!P4 LDC.64 R12, c[0x0][0x380] ;  /* 0x0000e000ff0ccb82 */ /* 0x000f220000000a00 */
[----:B0-----:R-:W-:-:S06]  /*0cc0*/  @!P2 IMAD.WIDE.U32 R16, R23, 0x4, R16 ;  /* 0x000000041710a825 */ /* 0x001fcc00078e0010 */
[----:B------:R-:W5:Y:S01]  /*0cd0*/  @!P2 LDG.E R16, desc[UR6][R16.64] ;  /* 0x000000061010a981 */ /* 0x000f62000c1e1900 */
[----:B-1----:R-:W-:-:S06]  /*0ce0*/  @!P3 IMAD.WIDE.U32 R14, R24, 0x4, R14 ;  /* 0x00000004180eb825 */ /* 0x002fcc00078e000e */
[----:B------:R-:W5:Y:S01]  /*0cf0*/  @!P3 LDG.E R14, desc[UR6][R14.64] ;  /* 0x000000060e0eb981 */ /* 0x000f62000c1e1900 */
[----:B----4-:R-:W-:-:S06]  /*0d00*/  @!P4 IMAD.WIDE.U32 R12, R22, 0x4, R12 ;  /* 0x00000004160cc825 */ /* 0x010fcc00078e000c */
[----:B------:R-:W4:Y:S01]  /*0d10*/  @!P4 LDG.E R12, desc[UR6][R12.64] ;  /* 0x000000060c0cc981 */ /* 0x000f22000c1e1900 */
[----:B--2---:R-:W-:Y:S01]  /*0d20*/  @!P6 FADD R3, R3, R6 ;  /* 0x000000060303e221 */ /* 0x004fe20000000000 */
[----:B------:R-:W-:Y:S01]  /*0d30*/  ISETP.GE.AND P6, PT, R18, UR4, PT ;  /* 0x0000000412007c0c */ /* 0x000fe2000bfc6270 */
[----:B------:R-:W0:Y:S02]  /*0d40*/  @!P5 LDC.64 R6, c[0x0][0x380] ;  /* 0x0000e000ff06db82 */ /* 0x000e240000000a00 */
[----:B---3--:R-:W-:Y:S01]  /*0d50*/  @!P1 FADD R3, R3, R8 ;  /* 0x0000000803039221 */ /* 0x008fe20000000000 */
[----:B------:R-:W-:-:S09]  /*0d60*/  ISETP.GE.AND P1, PT, R19, UR4, PT ;  /* 0x0000000413007c0c */ /* 0x000fd2000bf26270 */
[----:B------:R-:W1:Y:S08]  /*0d70*/  @!P6 LDC.64 R8, c[0x0][0x380] ;  /* 0x0000e000ff08eb82 */ /* 0x000e700000000a00 */
[----:B------:R-:W2:Y:S01]  /*0d80*/  @!P1 LDC.64 R10, c[0x0][0x380] ;  /* 0x0000e000ff0a9b82 */ /* 0x000ea20000000a00 */
[----:B0-----:R-:W-:-:S06]  /*0d90*/  @!P5 IMAD.WIDE.U32 R6, R20, 0x4, R6 ;  /* 0x000000041406d825 */ /* 0x001fcc00078e0006 */
[----:B------:R-:W3:Y:S01]  /*0da0*/  @!P5 LDG.E R6, desc[UR6][R6.64] ;  /* 0x000000060606d981 */ /* 0x000ee2000c1e1900 */
[----:B-1----:R-:W-:-:S06]  /*0db0*/  @!P6 IMAD.WIDE.U32 R8, R18, 0x4, R8 ;  /* 0x000000041208e825 */ /* 0x002fcc00078e0008 */
[----:B------:R-:W3:Y:S01]  /*0dc0*/  @!P6 LDG.E R8, desc[UR6][R8.64] ;  /* 0x000000060808e981 */ /* 0x000ee2000c1e1900 */
[----:B--2---:R-:W-:-:S06]  /*0dd0*/  @!P1 IMAD.WIDE.U32 R10, R19, 0x4, R10 ;  /* 0x00000004130a9825 */ /* 0x004fcc00078e000a */
[----:B------:R-:W2:Y:S01]  /*0de0*/  @!P1 LDG.E R10, desc[UR6][R10.64] ;  /* 0x000000060a0a9981 */ /* 0x000ea2000c1e1900 */
[----:B-----5:R-:W-:-:S04]  /*0df0*/  @!P2 FADD R3, R3, R16 ;  /* 0x000000100303a221 */ /* 0x020fc80000000000 */
[----:B------:R-:W-:-:S04]  /*0e00*/  @!P3 FADD R3, R3, R14 ;  /* 0x0000000e0303b221 */ /* 0x000fc80000000000 */
[----:B----4-:R-:W-:Y:S01]  /*0e10*/  @!P4 FADD R3, R3, R12 ;  /* 0x0000000c0303c221 */ /* 0x010fe20000000000 */
[----:B------:R-:W-:-:S03]  /*0e20*/  IADD3 R4, PT, PT, R4, 0x8, RZ ;  /* 0x0000000804047810 */ /* 0x000fc60007ffe0ff */
[----:B---3--:R-:W-:-:S04]  /*0e30*/  @!P5 FADD R3, R3, R6 ;  /* 0x000000060303d221 */ /* 0x008fc80000000000 */
[----:B------:R-:W-:-:S04]  /*0e40*/  @!P6 FADD R3, R3, R8 ;  /* 0x000000080303e221 */ /* 0x000fc80000000000 */
[----:B--2---:R-:W-:-:S07]  /*0e50*/  @!P1 FADD R3, R3, R10 ;  /* 0x0000000a03039221 */ /* 0x004fce0000000000 */
.L_x_4:
[----:B------:R-:W-:Y:S05]  /*0e60*/  @!P0 BRA `(.L_x_1) ;  /* 0x0000000000ac8947 */ /* 0x000fea0003800000 */
[----:B------:R-:W-:Y:S02]  /*0e70*/  ISETP.GE.U32.AND P0, PT, R21, 0x4, PT ;  /* 0x000000041500780c */ /* 0x000fe40003f06070 */
[----:B------:R-:W-:-:S04]  /*0e80*/  LOP3.LUT R2, R2, 0x3, RZ, 0xc0, !PT ;  /* 0x0000000302027812 */ /* 0x000fc800078ec0ff */
[----:B------:R-:W-:-:S07]  /*0e90*/  ISETP.NE.AND P4, PT, R2, RZ, PT ;  /* 0x000000ff0200720c */ /* 0x000fce0003f85270 */
[----:B------:R-:W-:Y:S06]  /*0ea0*/  @!P0 BRA `(.L_x_5) ;  /* 0x0000000000648947 */ /* 0x000fec0003800000 */
[----:B------:R-:W-:-:S05]  /*0eb0*/  IMAD R16, R5, R4, R0 ;  /* 0x0000000405107224 */ /* 0x000fca00078e0200 */
[C---:B------:R-:W-:Y:S02]  /*0ec0*/  IADD3 R14, PT, PT, R5.reuse, R16, RZ ;  /* 0x00000010050e7210 */ /* 0x040fe40007ffe0ff */
[----:B------:R-:W-:Y:S02]  /*0ed0*/  ISETP.GE.AND P0, PT, R16, UR4, PT ;  /* 0x0000000410007c0c */ /* 0x000fe4000bf06270 */
[----:B------:R-:W-:Y:S01]  /*0ee0*/  ISETP.GE.AND P1, PT, R14, UR4, PT ;  /* 0x000000040e007c0c */ /* 0x000fe2000bf26270 */
[----:B------:R-:W-:-:S05]  /*0ef0*/  IMAD.IADD R15, R5, 0x1, R14 ;  /* 0x00000001050f7824 */ /* 0x000fca00078e020e */
[----:B------:R-:W-:Y:S02]  /*0f00*/  ISETP.GE.AND P2, PT, R15, UR4, PT ;  /* 0x000000040f007c0c */ /* 0x000fe4000bf46270 */
[----:B------:R-:W-:-:S03]  /*0f10*/  IADD3 R17, PT, PT, R5, R15, RZ ;  /* 0x0000000f05117210 */ /* 0x000fc60007ffe0ff */
[----:B------:R-:W0:Y:S01]  /*0f20*/  @!P0 LDC.64 R10, c[0x0][0x380] ;  /* 0x0000e000ff0a8b82 */ /* 0x000e220000000a00 */
[----:B------:R-:W-:-:S07]  /*0f30*/  ISETP.GE.AND P3, PT, R17, UR4, PT ;  /* 0x0000000411007c0c */ /* 0x000fce000bf66270 */
[----:B------:R-:W1:Y:S08]  /*0f40*/  @!P1 LDC.64 R12, c[0x0][0x380] ;  /* 0x0000e000ff0c9b82 */ /* 0x000e700000000a00 */
[----:B------:R-:W2:Y:S08]  /*0f50*/  @!P2 LDC.64 R8, c[0x0][0x380] ;  /* 0x0000e000ff08ab82 */ /* 0x000eb00000000a00 */
[----:B------:R-:W3:Y:S01]  /*0f60*/  @!P3 LDC.64 R6, c[0x0][0x380] ;  /* 0x0000e000ff06bb82 */ /* 0x000ee20000000a00 */
[----:B0-----:R-:W-:-:S06]  /*0f70*/  @!P0 IMAD.WIDE.U32 R10, R16, 0x4, R10 ;  /* 0x00000004100a8825 */ /* 0x001fcc00078e000a */
[----:B------:R-:W4:Y:S01]  /*0f80*/  @!P0 LDG.E R10, desc[UR6][R10.64] ;  /* 0x000000060a0a8981 */ /* 0x000f22000c1e1900 */
[----:B-1----:R-:W-:-:S06]  /*0f90*/  @!P1 IMAD.WIDE.U32 R12, R14, 0x4, R12 ;  /* 0x000000040e0c9825 */ /* 0x002fcc00078e000c */
[----:B------:R-:W5:Y:S01]  /*0fa0*/  @!P1 LDG.E R12, desc[UR6][R12.64] ;  /* 0x000000060c0c9981 */ /* 0x000f62000c1e1900 */
[----:B--2---:R-:W-:-:S06]  /*0fb0*/  @!P2 IMAD.WIDE.U32 R8, R15, 0x4, R8 ;  /* 0x000000040f08a825 */ /* 0x004fcc00078e0008 */
[----:B------:R-:W2:Y:S01]  /*0fc0*/  @!P2 LDG.E R8, desc[UR6][R8.64] ;  /* 0x000000060808a981 */ /* 0x000ea2000c1e1900 */
[----:B---3--:R-:W-:-:S06]  /*0fd0*/  @!P3 IMAD.WIDE.U32 R6, R17, 0x4, R6 ;  /* 0x000000041106b825 */ /* 0x008fcc00078e0006 */
[----:B------:R-:W3:Y:S01]  /*0fe0*/  @!P3 LDG.E R6, desc[UR6][R6.64] ;  /* 0x000000060606b981 */ /* 0x000ee2000c1e1900 */
[----:B------:R-:W-:Y:S01]  /*0ff0*/  IADD3 R4, PT, PT, R4, 0x4, RZ ;  /* 0x0000000404047810 */ /* 0x000fe20007ffe0ff */
[----:B----4-:R-:W-:-:S04]  /*1000*/  @!P0 FADD R3, R3, R10 ;  /* 0x0000000a03038221 */ /* 0x010fc80000000000 */
[----:B-----5:R-:W-:-:S04]  /*1010*/  @!P1 FADD R3, R3, R12 ;  /* 0x0000000c03039221 */ /* 0x020fc80000000000 */
[----:B--2---:R-:W-:-:S04]  /*1020*/  @!P2 FADD R3, R3, R8 ;  /* 0x000000080303a221 */ /* 0x004fc80000000000 */
[----:B---3--:R-:W-:-:S07]  /*1030*/  @!P3 FADD R3, R3, R6 ;  /* 0x000000060303b221 */ /* 0x008fce0000000000 */
.L_x_5:
[----:B------:R-:W-:Y:S05]  /*1040*/  @!P4 BRA `(.L_x_1) ;  /* 0x000000000034c947 */ /* 0x000fea0003800000 */
[----:B------:R-:W0:Y:S01]  /*1050*/  LDC.64 R6, c[0x0][0x380] ;  /* 0x0000e000ff067b82 */ /* 0x000e220000000a00 */
[----:B------:R-:W-:Y:S01]  /*1060*/  IMAD R4, R5, R4, R0 ;  /* 0x0000000405047224 */ /* 0x000fe200078e0200 */
[----:B------:R-:W1:Y:S01]  /*1070*/  LDCU UR4, c[0x0][0x390] ;  /* 0x00007200ff0477ac */ /* 0x000e620008000800 */
[----:B------:R-:W-:Y:S02]  /*1080*/  IMAD.MOV R2, RZ, RZ, -R2 ;  /* 0x000000ffff027224 */ /* 0x000fe400078e0a02 */
[----:B01----:R-:W-:-:S07]  /*1090*/  IMAD.WIDE.U32 R6, R4, 0x4, R6 ;  /* 0x0000000404067825 */ /* 0x003fce00078e0006 */
.L_x_6:
[----:B------:R-:W-:-:S13]  /*10a0*/  ISETP.GE.AND P0, PT, R4, UR4, PT ;  /* 0x0000000404007c0c */ /* 0x000fda000bf06270 */
[----:B------:R0:W2:Y:S01]  /*10b0*/  @!P0 LDG.E R8, desc[UR6][R6.64] ;  /* 0x0000000606088981 */ /* 0x0000a2000c1e1900 */
[----:B------:R-:W-:Y:S02]  /*10c0*/  IADD3 R2, PT, PT, R2, 0x1, RZ ;  /* 0x0000000102027810 */ /* 0x000fe40007ffe0ff */
[C---:B------:R-:W-:Y:S02]  /*10d0*/  IADD3 R4, PT, PT, R5.reuse, R4, RZ ;  /* 0x0000000405047210 */ /* 0x040fe40007ffe0ff */
[----:B------:R-:W-:Y:S01]  /*10e0*/  ISETP.NE.AND P1, PT, R2, RZ, PT ;  /* 0x000000ff0200720c */ /* 0x000fe20003f25270 */
[----:B0-----:R-:W-:-:S04]  /*10f0*/  IMAD.WIDE.U32 R6, R5, 0x4, R6 ;  /* 0x0000000405067825 */ /* 0x001fc800078e0006 */
[----:B--2---:R-:W-:-:S08]  /*1100*/  @!P0 FADD R3, R3, R8 ;  /* 0x0000000803038221 */ /* 0x004fd00000000000 */
[----:B------:R-:W-:Y:S05]  /*1110*/  @P1 BRA `(.L_x_6) ;  /* 0xfffffffc00e01947 */ /* 0x000fea000383ffff */
.L_x_1:
[----:B------:R-:W0:Y:S08]  /*1120*/  LDC.64 R6, c[0x0][0x380] ;  /* 0x0000e000ff067b82 */ /* 0x000e300000000a00 */
[----:B------:R-:W-:Y:S01]  /*1130*/  BAR.SYNC.DEFER_BLOCKING 0x0 ;  /* 0x0000000000007b1d */ /* 0x000fe20000010000 */
[----:B------:R-:W-:Y:S01]  /*1140*/  ISETP.GE.U32.AND P0, PT, R5, 0x2, PT ;  /* 0x000000020500780c */ /* 0x000fe20003f06070 */
[----:B0-----:R-:W-:-:S05]  /*1150*/  IMAD.WIDE.U32 R6, R0, 0x4, R6 ;  /* 0x0000000400067825 */ /* 0x001fca00078e0006 */
[----:B------:R0:W-:Y:S01]  /*1160*/  STG.E desc[UR6][R6.64], R3 ;  /* 0x0000000306007986 */ /* 0x0001e2000c101906 */
[----:B------:R-:W-:Y:S06]  /*1170*/  BAR.SYNC.DEFER_BLOCKING 0x0 ;  /* 0x0000000000007b1d */ /* 0x000fec0000010000 */
[----:B------:R-:W-:Y:S05]  /*1180*/  @!P0 BRA `(.L_x_7) ;  /* 0x0000000000448947 */ /* 0x000fea0003800000 */
.L_x_10:
[----:B------:R-:W-:Y:S01]  /*1190*/  VIADD R2, R5, 0x1 ;  /* 0x0000000105027836 */ /* 0x000fe20000000000 */
[----:B------:R-:W-:Y:S04]  /*11a0*/  BSSY.RECONVERGENT B0, `(.L_x_8) ;  /* 0x000000b000007945 */ /* 0x000fe80003800200 */
[----:B------:R-:W-:-:S04]  /*11b0*/  SHF.R.U32.HI R11, RZ, 0x1, R2 ;  /* 0x00000001ff0b7819 */ /* 0x000fc80000011602 */
[----:B------:R-:W-:-:S04]  /*11c0*/  IADD3 R2, PT, PT, R11, R0, RZ ;  /* 0x000000000b027210 */ /* 0x000fc80007ffe0ff */
[----:B------:R-:W-:-:S04]  /*11d0*/  ISETP.GE.U32.AND P0, PT, R2, R5, PT ;  /* 0x000000050200720c */ /* 0x000fc80003f06070 */
[----:B------:R-:W-:-:S13]  /*11e0*/  ISETP.GE.U32.OR P0, PT, R0, R11, P0 ;  /* 0x0000000b0000720c */ /* 0x000fda0000706470 */
[----:B-1----:R-:W-:Y:S05]  /*11f0*/  @P0 BRA `(.L_x_9) ;  /* 0x0000000000140947 */ /* 0x002fea0003800000 */
[----:B0-----:R-:W-:Y:S01]  /*1200*/  IMAD.WIDE.U32 R2, R11, 0x4, R6 ;  /* 0x000000040b027825 */ /* 0x001fe200078e0006 */
[----:B------:R-:W2:Y:S05]  /*1210*/  LDG.E R9, desc[UR6][R6.64] ;  /* 0x0000000606097981 */ /* 0x000eaa000c1e1900 */
[----:B------:R-:W2:Y:S02]  /*1220*/  LDG.E R2, desc[UR6][R2.64] ;  /* 0x0000000602027981 */ /* 0x000ea4000c1e1900 */
[----:B--2---:R-:W-:-:S05]  /*1230*/  FADD R9, R2, R9 ;  /* 0x0000000902097221 */ /* 0x004fca0000000000 */
[----:B------:R1:W-:Y:S02]  /*1240*/  STG.E desc[UR6][R6.64], R9 ;  /* 0x0000000906007986 */ /* 0x0003e4000c101906 */
.L_x_9:
[----:B------:R-:W-:Y:S05]  /*1250*/  BSYNC.RECONVERGENT B0 ;  /* 0x0000000000007941 */ /* 0x000fea0003800200 */
.L_x_8:
[----:B------:R-:W-:Y:S01]  /*1260*/  BAR.SYNC.DEFER_BLOCKING 0x0 ;  /* 0x0000000000007b1d */ /* 0x000fe20000010000 */
[----:B------:R-:W-:Y:S02]  /*1270*/  ISETP.GT.U32.AND P0, PT, R5, 0x2, PT ;  /* 0x000000020500780c */ /* 0x000fe40003f04070 */
[----:B------:R-:W-:-:S11]  /*1280*/  MOV R5, R11 ;  /* 0x0000000b00057202 */ /* 0x000fd60000000f00 */
[----:B------:R-:W-:Y:S05]  /*1290*/  @P0 BRA `(.L_x_10) ;  /* 0xfffffffc00bc0947 */ /* 0x000fea000383ffff */
.L_x_7:
[----:B------:R-:W-:-:S13]  /*12a0*/  ISETP.NE.AND P0, PT, R0, RZ, PT ;  /* 0x000000ff0000720c */ /* 0x000fda0003f05270 */
[----:B------:R-:W-:Y:S05]  /*12b0*/  @P0 EXIT ;  /* 0x000000000000094d */ /* 0x000fea0003800000 */
[----:B0-----:R-:W0:Y:S02]  /*12c0*/  LDC.64 R2, c[0x0][0x380] ;  /* 0x0000e000ff027b82 */ /* 0x001e240000000a00 */
[----:B0-----:R-:W2:Y:S06]  /*12d0*/  LDG.E R3, desc[UR6][R2.64] ;  /* 0x0000000602037981 */ /* 0x001eac000c1e1900 */
[----:B------:R-:W2:Y:S02]  /*12e0*/  LDC.64 R4, c[0x0][0x388] ;  /* 0x0000e200ff047b82 */ /* 0x000ea40000000a00 */
[----:B--2---:R-:W-:Y:S01]  /*12f0*/  STG.E desc[UR6][R4.64], R3 ;  /* 0x0000000304007986 */ /* 0x004fe2000c101906 */
[----:B------:R-:W-:Y:S05]  /*1300*/  EXIT ;  /* 0x000000000000794d */ /* 0x000fea0003800000 */
.L_x_11:
        /* <DEDUP_REMOVED lines=15> */
.L_x_31:


//--------------------- .text._Z16deleted_d_d1_sumPfS_i --------------------------
	.section	.text._Z16deleted_d_d1_sumPfS_i,"ax",@progbits
	.align	128
        .global         _Z16deleted_d_d1_sumPfS_i
        .type           _Z16deleted_d_d1_sumPfS_i,@function
        .size           _Z16deleted_d_d1_sumPfS_i,(.L_x_32 - _Z16deleted_d_d1_sumPfS_i)
        .other          _Z16deleted_d_d1_sumPfS_i,@"STO_CUDA_ENTRY STV_DEFAULT"
_Z16deleted_d_d1_sumPfS_i:
.text._Z16deleted_d_d1_sumPfS_i:
[----:B------:R-:W-:Y:S01]  /*0000*/  LDC R1, c[0x0][0x37c] ;  /* 0x0000df00ff017b82 */ /* 0x000fe20000000800 */
[----:B------:R-:W0:Y:S01]  /*0010*/  S2R R0, SR_TID.X ;  /* 0x0000000000007919 */ /* 0x000e220000002100 */
[----:B------:R-:W1:Y:S06]  /*0020*/  LDCU UR7, c[0x0][0x390] ;  /* 0x00007200ff0777ac */ /* 0x000e6c0008000800 */
[----:B------:R-:W0:Y:S01]  /*0030*/  S2UR UR6, SR_CTAID.X ;  /* 0x00000000000679c3 */ /* 0x000e220000002500 */
[----:B------:R-:W2:Y:S07]  /*0040*/  LDCU.64 UR4, c[0x0][0x358] ;  /* 0x00006b00ff0477ac */ /* 0x000eae0008000a00 */
[----:B------:R-:W0:Y:S01]  /*0050*/  LDC R7, c[0x0][0x360] ;  /* 0x0000d800ff077b82 */ /* 0x000e220000000800 */
[----:B-1----:R-:W-:Y:S01]  /*0060*/  UISETP.GE.AND UP0, UPT, UR7, 0x2, UPT ;  /* 0x000000020700788c */ /* 0x002fe2000bf06270 */
[----:B0-----:R-:W-:-:S08]  /*0070*/  IMAD R7, R7, UR6, R0 ;  /* 0x0000000607077c24 */ /* 0x001fd0000f8e0200 */
[----:B--2---:R-:W-:Y:S05]  /*0080*/  BRA.U !UP0, `(.L_x_12) ;  /* 0x0000000108587547 */ /* 0x004fea000b800000 */
[----:B------:R-:W0:Y:S01]  /*0090*/  LDC.64 R2, c[0x0][0x380] ;  /* 0x0000e000ff027b82 */ /* 0x000e220000000a00 */
[----:B------:R-:W1:Y:S02]  /*00a0*/  LDCU UR6, c[0x0][0x390] ;  /* 0x00007200ff0677ac */ /* 0x000e640008000800 */
[----:B-1----:R-:W-:Y:S02]  /*00b0*/  IMAD.U32 R0, RZ, RZ, UR6 ;  /* 0x00000006ff007e24 */ /* 0x002fe4000f8e00ff */
[----:B0-----:R-:W-:-:S07]  /*00c0*/  IMAD.WIDE R2, R7, 0x4, R2 ;  /* 0x0000000407027825 */ /* 0x001fce00078e0202 */
.L_x_15:
[----:B------:R-:W-:Y:S01]  /*00d0*/  VIADD R4, R0, 0x1 ;  /* 0x0000000100047836 */ /* 0x000fe20000000000 */
[----:B------:R-:W-:Y:S04]  /*00e0*/  BSSY.RECONVERGENT B0, `(.L_x_13) ;  /* 0x000000c000007945 */ /* 0x000fe80003800200 */
[----:B------:R-:W-:-:S04]  /*00f0*/  SHF.R.U32.HI R6, RZ, 0x1, R4 ;  /* 0x00000001ff067819 */ /* 0x000fc80000011604 */
[----:B------:R-:W-:-:S04]  /*0100*/  IADD3 R5, PT, PT, R7, R6, RZ ;  /* 0x0000000607057210 */ /* 0x000fc80007ffe0ff */
[----:B------:R-:W-:-:S04]  /*0110*/  ISETP.GE.AND P0, PT, R5, R0, PT ;  /* 0x000000000500720c */ /* 0x000fc80003f06270 */
[----:B------:R-:W-:-:S13]  /*0120*/  ISETP.GE.OR P0, PT, R7, R6, P0 ;  /* 0x000000060700720c */ /* 0x000fda0000706670 */
[----:B0-----:R-:W-:Y:S05]  /*0130*/  @P0 BRA `(.L_x_14) ;  /* 0x0000000000180947 */ /* 0x001fea0003800000 */
[----:B------:R-:W-:Y:S01]  /*0140*/  LEA R4, P0, R6, R2, 0x2 ;  /* 0x0000000206047211 */ /* 0x000fe200078010ff */
[----:B------:R-:W2:Y:S04]  /*0150*/  LDG.E R9, desc[UR4][R2.64] ;  /* 0x0000000402097981 */ /* 0x000ea8000c1e1900 */
[----:B------:R-:W-:-:S05]  /*0160*/  IMAD.X R5, RZ, RZ, R3, P0 ;  /* 0x000000ffff057224 */ /* 0x000fca00000e0603 */
[----:B------:R-:W2:Y:S02]  /*0170*/  LDG.E R4, desc[UR4][R4.64] ;  /* 0x0000000404047981 */ /* 0x000ea4000c1e1900 */
[----:B--2---:R-:W-:-:S05]  /*0180*/  FADD R9, R4, R9 ;  /* 0x0000000904097221 */ /* 0x004fca0000000000 */
[----:B------:R0:W-:Y:S02]  /*0190*/  STG.E desc[UR4][R2.64], R9 ;  /* 0x0000000902007986 */ /* 0x0001e4000c101904 */
.L_x_14:
[----:B------:R-:W-:Y:S05]  /*01a0*/  BSYNC.RECONVERGENT B0 ;  /* 0x0000000000007941 */ /* 0x000fea0003800200 */
.L_x_13:
[----:B------:R-:W-:Y:S01]  /*01b0*/  BAR.SYNC.DEFER_BLOCKING 0x0 ;  /* 0x0000000000007b1d */ /* 0x000fe20000010000 */
[----:B------:R-:W-:Y:S02]  /*01c0*/  ISETP.GT.U32.AND P0, PT, R0, 0x2, PT ;  /* 0x000000020000780c */ /* 0x000fe40003f04070 */
[----:B------:R-:W-:-:S11]  /*01d0*/  MOV R0, R6 ;  /* 0x0000000600007202 */ /* 0x000fd60000000f00 */
[----:B------:R-:W-:Y:S05]  /*01e0*/  @P0 BRA `(.L_x_15) ;  /* 0xfffffffc00b80947 */ /* 0x000fea000383ffff */
.L_x_12:
[----:B------:R-:W-:-:S13]  /*01f0*/  ISETP.NE.AND P0, PT, R7, RZ, PT ;  /* 0x000000ff0700720c */ /* 0x000fda0003f05270 */
[----:B------:R-:W-:Y:S05]  /*0200*/  @P0 EXIT ;  /* 0x000000000000094d */ /* 0x000fea0003800000 */
[----:B0-----:R-:W0:Y:S02]  /*0210*/  LDC.64 R2, c[0x0][0x380] ;  /* 0x0000e000ff027b82 */ /* 0x001e240000000a00 */
[----:B0-----:R-:W2:Y:S06]  /*0220*/  LDG.E R3, desc[UR4][R2.64] ;  /* 0x0000000402037981 */ /* 0x001eac000c1e1900 */
[----:B------:R-:W2:Y:S02]  /*0230*/  LDC.64 R4, c[0x0][0x388] ;  /* 0x0000e200ff047b82 */ /* 0x000ea40000000a00 */
[----:B--2---:R-:W-:Y:S01]  /*0240*/  STG.E desc[UR4][R4.64], R3 ;  /* 0x0000000304007986 */ /* 0x004fe2000c101904 */
[----:B------:R-:W-:Y:S05]  /*0250*/  EXIT ;  /* 0x000000000000794d */ /* 0x000fea0003800000 */
.L_x_16:
        /* <DEDUP_REMOVED lines=10> */
.L_x_32:


//--------------------- .text._Z14d_d1_d1_y_compPiPfi --------------------------
	.section	.text._Z14d_d1_d1_y_compPiPfi,"ax",@progbits
	.align	128
        .global         _Z14d_d1_d1_y_compPiPfi
        .type           _Z14d_d1_d1_y_compPiPfi,@function
        .size           _Z14d_d1_d1_y_compPiPfi,(.L_x_33 - _Z14d_d1_d1_y_compPiPfi)
        .other          _Z14d_d1_d1_y_compPiPfi,@"STO_CUDA_ENTRY STV_DEFAULT"
_Z14d_d1_d1_y_compPiPfi:
.text._Z14d_d1_d1_y_compPiPfi:
        /* <DEDUP_REMOVED lines=9> */
[----:B------:R-:W1:Y:S07]  /*0090*/  LDCU.64 UR4, c[0x0][0x358] ;  /* 0x00006b00ff0477ac */ /* 0x000e6e0008000a00 */
[----:B------:R-:W2:Y:S01]  /*00a0*/  LDC.64 R2, c[0x0][0x380] ;  /* 0x0000e000ff027b82 */ /* 0x000ea20000000a00 */
[----:B0-----:R-:W-:-:S05]  /*00b0*/  IMAD.WIDE R4, R7, 0x4, R4 ;  /* 0x0000000407047825 */ /* 0x001fca00078e0204 */
[----:B-1----:R-:W3:Y:S01]  /*00c0*/  LDG.E R0, desc[UR4][R4.64] ;  /* 0x0000000404007981 */ /* 0x002ee2000c1e1900 */
[----:B--2---:R-:W-:-:S06]  /*00d0*/  IMAD.WIDE R2, R7, 0x4, R2 ;  /* 0x0000000407027825 */ /* 0x004fcc00078e0202 */
[----:B------:R-:W2:Y:S01]  /*00e0*/  LDG.E R2, desc[UR4][R2.64] ;  /* 0x0000000402027981 */ /* 0x000ea2000c1e1900 */
[C---:B---3--:R-:W-:Y:S02]  /*00f0*/  FSETP.GEU.AND P0, PT, R0.reuse, RZ, PT ;  /* 0x000000ff0000720b */ /* 0x048fe40003f0e000 */
[----:B------:R-:W-:Y:S02]  /*0100*/  FSETP.GE.AND P1, PT, R0, RZ, PT ;  /* 0x000000ff0000720b */ /* 0x000fe40003f26000 */
[----:B--2---:R-:W-:-:S04]  /*0110*/  ISETP.NE.AND P2, PT, R2, 0x1, PT ;  /* 0x000000010200780c */ /* 0x004fc80003f45270 */
[----:B------:R-:W-:Y:S02]  /*0120*/  FSEL R0, RZ, 1, P2 ;  /* 0x3f800000ff007808 */ /* 0x000fe40001000000 */
[----:B------:R-:W-:Y:S02]  /*0130*/  ISETP.NE.AND P2, PT, R2, -0x1, PT ;  /* 0xffffffff0200780c */ /* 0x000fe40003f45270 */
[----:B------:R-:W-:-:S04]  /*0140*/  FSEL R7, R0, RZ, P1 ;  /* 0x000000ff00077208 */ /* 0x000fc80000800000 */
[----:B------:R-:W-:-:S05]  /*0150*/  @!P0 FSEL R7, R7, 1, P2 ;  /* 0x3f80000007078808 */ /* 0x000fca0001000000 */
[----:B------:R-:W-:Y:S01]  /*0160*/  STG.E desc[UR4][R4.64], R7 ;  /* 0x0000000704007986 */ /* 0x000fe2000c101904 */
[----:B------:R-:W-:Y:S05]  /*0170*/  EXIT ;  /* 0x000000000000794d */ /* 0x000fea0003800000 */
.L_x_17:
        /* <DEDUP_REMOVED lines=16> */
.L_x_33:


//--------------------- .text._Z7d_d1_d2PfS_S_fii --------------------------
	.section	.text._Z7d_d1_d2PfS_S_fii,"ax",@progbits
	.align	128
        .global         _Z7d_d1_d2PfS_S_fii
        .type           _Z7d_d1_d2PfS_S_fii,@function
        .size           _Z7d_d1_d2PfS_S_fii,(.L_x_34 - _Z7d_d1_d2PfS_S_fii)
        .other          _Z7d_d1_d2PfS_S_fii,@"STO_CUDA_ENTRY STV_DEFAULT"
_Z7d_d1_d2PfS_S_fii:
.text._Z7d_d1_d2PfS_S_fii:
[----:B------:R-:W-:Y:S01]  /*0000*/  LDC R1, c[0x0][0x37c] ;  /* 0x0000df00ff017b82 */ /* 0x000fe20000000800 */
[----:B------:R-:W0:Y:S07]  /*0010*/  S2R R2, SR_TID.X ;  /* 0x0000000000027919 */ /* 0x000e2e0000002100 */
[----:B------:R-:W0:Y:S08]  /*0020*/  S2UR UR4, SR_CTAID.X ;  /* 0x00000000000479c3 */ /* 0x000e300000002500 */
[----:B------:R-:W0:Y:S08]  /*0030*/  LDC R3, c[0x0][0x360] ;  /* 0x0000d800ff037b82 */ /* 0x000e300000000800 */
[----:B------:R-:W1:Y:S01]  /*0040*/  LDC R0, c[0x0][0x3a0] ;  /* 0x0000e800ff007b82 */ /* 0x000e620000000800 */
[----:B0-----:R-:W-:-:S05]  /*0050*/  IMAD R3, R3, UR4, R2 ;  /* 0x0000000403037c24 */ /* 0x001fca000f8e0202 */
[----:B-1----:R-:W-:-:S13]  /*0060*/  ISETP.GE.AND P0, PT, R3, R0, PT ;  /* 0x000000000300720c */ /* 0x002fda0003f06270 */
[----:B------:R-:W-:Y:S05]  /*0070*/  @P0 EXIT ;  /* 0x000000000000094d */ /* 0x000fea0003800000 */
[----:B------:R-:W0:Y:S01]  /*0080*/  LDCU UR6, c[0x0][0x39c] ;  /* 0x00007380ff0677ac */ /* 0x000e220008000800 */
[----:B------:R-:W-:Y:S01]  /*0090*/  HFMA2 R17, -RZ, RZ, 0, 0 ;  /* 0x00000000ff117431 */ /* 0x000fe200000001ff */
[----:B------:R-:W1:Y:S01]  /*00a0*/  LDCU.64 UR10, c[0x0][0x358] ;  /* 0x00006b00ff0a77ac */ /* 0x000e620008000a00 */
[----:B0-----:R-:W-:-:S09]  /*00b0*/  UISETP.GE.AND UP0, UPT, UR6, 0x1, UPT ;  /* 0x000000010600788c */ /* 0x001fd2000bf06270 */
[----:B-1----:R-:W-:Y:S05]  /*00c0*/  BRA.U !UP0, `(.L_x_18) ;  /* 0x0000000908b47547 */ /* 0x002fea000b800000 */
[----:B------:R-:W-:Y:S01]  /*00d0*/  UISETP.GE.U32.AND UP1, UPT, UR6, 0x10, UPT ;  /* 0x000000100600788c */ /* 0x000fe2000bf26070 */
[----:B------:R-:W-:Y:S01]  /*00e0*/  MOV R2, RZ ;  /* 0x000000ff00027202 */ /* 0x000fe20000000f00 */
[----:B------:R-:W-:Y:S01]  /*00f0*/  ULOP3.LUT UR7, UR6, 0xf, URZ, 0xc0, !UPT ;  /* 0x0000000f06077892 */ /* 0x000fe2000f8ec0ff */
[----:B------:R-:W-:-:S03]  /*0100*/  MOV R17, RZ ;  /* 0x000000ff00117202 */ /* 0x000fc60000000f00 */
[----:B------:R-:W-:-:S03]  /*0110*/  UISETP.NE.AND UP0, UPT, UR7, URZ, UPT ;  /* 0x000000ff0700728c */ /* 0x000fc6000bf05270 */
[----:B------:R-:W-:Y:S08]  /*0120*/  BRA.U !UP1, `(.L_x_19) ;  /* 0x0000000509447547 */ /* 0x000ff0000b800000 */
[----:B------:R-:W0:Y:S01]  /*0130*/  LDCU.64 UR4, c[0x0][0x380] ;  /* 0x00007000ff0477ac */ /* 0x000e220008000a00 */
[----:B------:R-:W-:Y:S02]  /*0140*/  MOV R17, RZ ;  /* 0x000000ff00117202 */ /* 0x000fe40000000f00 */
[----:B------:R-:W-:Y:S01]  /*0150*/  MOV R5, R3 ;  /* 0x0000000300057202 */ /* 0x000fe20000000f00 */
[----:B------:R-:W-:-:S04]  /*0160*/  ULOP3.LUT UR8, UR6, 0x7ffffff0, URZ, 0xc0, !UPT ;  /* 0x7ffffff006087892 */ /* 0x000fc8000f8ec0ff */
[----:B------:R-:W-:Y:S02]  /*0170*/  UIADD3 UR9, UPT, UPT, -UR8, URZ, URZ ;  /* 0x000000ff08097290 */ /* 0x000fe4000fffe1ff */
[----:B------:R-:W-:Y:S01]  /*0180*/  MOV R2, UR8 ;  /* 0x0000000800027c02 */ /* 0x000fe20008000f00 */
[----:B0-----:R-:W-:-:S04]  /*0190*/  UIADD3 UR4, UP1, UPT, UR4, 0x20, URZ ;  /* 0x0000002004047890 */ /* 0x001fc8000ff3e0ff */
[----:B------:R-:W-:Y:S02]  /*01a0*/  UIADD3.X UR5, UPT, UPT, URZ, UR5, URZ, UP1, !UPT ;  /* 0x00000005ff057290 */ /* 0x000fe40008ffe4ff */
[----:B------:R-:W-:-:S04]  /*01b0*/  MOV R10, UR4 ;  /* 0x00000004000a7c02 */ /* 0x000fc80008000f00 */
[----:B------:R-:W-:-:S07]  /*01c0*/  MOV R11, UR5 ;  /* 0x00000005000b7c02 */ /* 0x000fce0008000f00 */
.L_x_20:
[----:B------:R-:W0:Y:S01]  /*01d0*/  LDC.64 R8, c[0x0][0x388] ;  /* 0x0000e200ff087b82 */ /* 0x000e220000000a00 */
[----:B------:R-:W2:Y:S04]  /*01e0*/  LDG.E R26, desc[UR10][R10.64+-0x20] ;  /* 0xffffe00a0a1a7981 */ /* 0x000ea8000c1e1900 */
[----:B------:R-:W3:Y:S04]  /*01f0*/  LDG.E R19, desc[UR10][R10.64+-0x1c] ;  /* 0xffffe40a0a137981 */ /* 0x000ee8000c1e1900 */
[----:B------:R-:W4:Y:S04]  /*0200*/  LDG.E R27, desc[UR10][R10.64+-0x18] ;  /* 0xffffe80a0a1b7981 */ /* 0x000f28000c1e1900 */
[----:B------:R-:W5:Y:S04]  /*0210*/  LDG.E R4, desc[UR10][R10.64+-0x14] ;  /* 0xffffec0a0a047981 */ /* 0x000f68000c1e1900 */
[----:B------:R-:W5:Y:S01]  /*0220*/  LDG.E R20, desc[UR10][R10.64+-0x8] ;  /* 0xfffff80a0a147981 */ /* 0x000f62000c1e1900 */
[----:B0-----:R-:W-:-:S05]  /*0230*/  IMAD.WIDE R8, R5, 0x4, R8 ;  /* 0x0000000405087825 */ /* 0x001fca00078e0208 */
[----:B------:R-:W2:Y:S01]  /*0240*/  LDG.E R16, desc[UR10][R8.64] ;  /* 0x0000000a08107981 */ /* 0x000ea2000c1e1900 */
[----:B------:R-:W-:-:S05]  /*0250*/  IMAD.WIDE R12, R0, 0x4, R8 ;  /* 0x00000004000c7825 */ /* 0x000fca00078e0208 */
[----:B------:R-:W3:Y:S01]  /*0260*/  LDG.E R18, desc[UR10][R12.64] ;  /* 0x0000000a0c127981 */ /* 0x000ee2000c1e1900 */
[----:B------:R-:W-:-:S03]  /*0270*/  IMAD.WIDE R22, R0, 0x4, R12 ;  /* 0x0000000400167825 */ /* 0x000fc600078e020c */
[----:B------:R-:W5:Y:S01]  /*0280*/  LDG.E R9, desc[UR10][R10.64+-0x10] ;  /* 0xfffff00a0a097981 */ /* 0x000f62000c1e1900 */
[----:B------:R-:W-:-:S03]  /*0290*/  IMAD.WIDE R14, R0, 0x4, R22 ;  /* 0x00000004000e7825 */ /* 0x000fc600078e0216 */
[----:B------:R-:W4:Y:S04]  /*02a0*/  LDG.E R24, desc[UR10][R22.64] ;  /* 0x0000000a16187981 */ /* 0x000f28000c1e1900 */
[----:B------:R-:W5:Y:S01]  /*02b0*/  LDG.E R7, desc[UR10][R14.64] ;  /* 0x0000000a0e077981 */ /* 0x000f62000c1e1900 */
[----:B------:R-:W-:-:S03]  /*02c0*/  IMAD.WIDE R28, R0, 0x4, R14 ;  /* 0x00000004001c7825 */ /* 0x000fc600078e020e */
[----:B------:R-:W5:Y:S04]  /*02d0*/  LDG.E R8, desc[UR10][R10.64+-0xc] ;  /* 0xfffff40a0a087981 */ /* 0x000f68000c1e1900 */
[----:B------:R0:W5:Y:S02]  /*02e0*/  LDG.E R6, desc[UR10][R28.64] ;  /* 0x0000000a1c067981 */ /* 0x000164000c1e1900 */
[----:B0-----:R-:W-:-:S05]  /*02f0*/  IMAD.WIDE R28, R0, 0x4, R28 ;  /* 0x00000004001c7825 */ /* 0x001fca00078e021c */
[----:B------:R-:W5:Y:S01]  /*0300*/  LDG.E R21, desc[UR10][R28.64] ;  /* 0x0000000a1c157981 */ /* 0x000f62000c1e1900 */
[----:B------:R-:W-:-:S05]  /*0310*/  IMAD.WIDE R22, R0, 0x4, R28 ;  /* 0x0000000400167825 */ /* 0x000fca00078e021c */
[----:B------:R0:W5:Y:S01]  /*0320*/  LDG.E R25, desc[UR10][R22.64] ;  /* 0x0000000a16197981 */ /* 0x000162000c1e1900 */
[----:B------:R-:W-:-:S03]  /*0330*/  IMAD.WIDE R12, R0, 0x4, R22 ;  /* 0x00000004000c7825 */ /* 0x000fc600078e0216 */
[----:B------:R-:W5:Y:S01]  /*0340*/  LDG.E R29, desc[UR10][R10.64+-0x4] ;  /* 0xfffffc0a0a1d7981 */ /* 0x000f62000c1e1900 */
[----:B------:R-:W-:-:S03]  /*0350*/  IMAD.WIDE R14, R0, 0x4, R12 ;  /* 0x00000004000e7825 */ /* 0x000fc600078e020c */
[----:B------:R-:W5:Y:S04]  /*0360*/  LDG.E R12, desc[UR10][R12.64] ;  /* 0x0000000a0c0c7981 */ /* 0x000f68000c1e1900 */
[----:B------:R-:W5:Y:S01]  /*0370*/  LDG.E R13, desc[UR10][R10.64+0x8] ;  /* 0x0000080a0a0d7981 */ /* 0x000f62000c1e1900 */
[----:B--2---:R-:W-:Y:S01]  /*0380*/  FFMA R26, R26, R16, R17 ;  /* 0x000000101a1a7223 */ /* 0x004fe20000000011 */
[C---:B------:R-:W-:Y:S02]  /*0390*/  IMAD.WIDE R16, R0.reuse, 0x4, R14 ;  /* 0x0000000400107825 */ /* 0x040fe400078e020e */
[----:B------:R-:W2:Y:S02]  /*03a0*/  LDG.E R14, desc[UR10][R14.64] ;  /* 0x0000000a0e0e7981 */ /* 0x000ea4000c1e1900 */
[----:B---3--:R-:W-:Y:S01]  /*03b0*/  FFMA R26, R19, R18, R26 ;  /* 0x00000012131a7223 */ /* 0x008fe2000000001a */
[----:B------:R-:W-:-:S02]  /*03c0*/  IMAD.WIDE R18, R0, 0x4, R16 ;  /* 0x0000000400127825 */ /* 0x000fc400078e0210 */
[----:B------:R-:W3:Y:S02]  /*03d0*/  LDG.E R16, desc[UR10][R16.64] ;  /* 0x0000000a10107981 */ /* 0x000ee4000c1e1900 */
[----:B0-----:R-:W-:-:S04]  /*03e0*/  IMAD.WIDE R22, R0, 0x4, R18 ;  /* 0x0000000400167825 */ /* 0x001fc800078e0212 */
[----:B----4-:R-:W-:Y:S01]  /*03f0*/  FFMA R27, R27, R24, R26 ;  /* 0x000000181b1b7223 */ /* 0x010fe2000000001a */
[----:B------:R-:W4:Y:S04]  /*0400*/  LDG.E R18, desc[UR10][R18.64] ;  /* 0x0000000a12127981 */ /* 0x000f28000c1e1900 */
[----:B------:R-:W2:Y:S01]  /*0410*/  LDG.E R24, desc[UR10][R10.64] ;  /* 0x0000000a0a187981 */ /* 0x000ea2000c1e1900 */
[----:B-----5:R-:W-:Y:S01]  /*0420*/  FFMA R28, R4, R7, R27 ;  /* 0x00000007041c7223 */ /* 0x020fe2000000001b */
[C---:B------:R-:W-:Y:S02]  /*0430*/  IMAD.WIDE R26, R0.reuse, 0x4, R22 ;  /* 0x00000004001a7825 */ /* 0x040fe400078e0216 */
[----:B------:R-:W3:Y:S02]  /*0440*/  LDG.E R4, desc[UR10][R10.64+0x4] ;  /* 0x0000040a0a047981 */ /* 0x000ee4000c1e1900 */
[----:B------:R-:W-:Y:S01]  /*0450*/  FFMA R9, R9, R6, R28 ;  /* 0x0000000609097223 */ /* 0x000fe2000000001c */
[----:B------:R-:W-:Y:S01]  /*0460*/  IMAD.WIDE R6, R0, 0x4, R26 ;  /* 0x0000000400067825 */ /* 0x000fe200078e021a */
[----:B------:R-:W5:Y:S04]  /*0470*/  LDG.E R22, desc[UR10][R22.64] ;  /* 0x0000000a16167981 */ /* 0x000f68000c1e1900 */
[----:B------:R-:W5:Y:S04]  /*0480*/  LDG.E R15, desc[UR10][R10.64+0xc] ;  /* 0x00000c0a0a0f7981 */ /* 0x000f68000c1e1900 */
[----:B------:R-:W5:Y:S04]  /*0490*/  LDG.E R26, desc[UR10][R26.64] ;  /* 0x0000000a1a1a7981 */ /* 0x000f68000c1e1900 */
[----:B------:R-:W5:Y:S01]  /*04a0*/  LDG.E R17, desc[UR10][R10.64+0x10] ;  /* 0x0000100a0a117981 */ /* 0x000f62000c1e1900 */
[----:B------:R-:W-:Y:S01]  /*04b0*/  FFMA R21, R8, R21, R9 ;  /* 0x0000001508157223 */ /* 0x000fe20000000009 */
[----:B------:R-:W-:-:S02]  /*04c0*/  IMAD.WIDE R8, R0, 0x4, R6 ;  /* 0x0000000400087825 */ /* 0x000fc400078e0206 */
[----:B------:R0:W5:Y:S04]  /*04d0*/  LDG.E R6, desc[UR10][R6.64] ;  /* 0x0000000a06067981 */ /* 0x000168000c1e1900 */
[----:B------:R-:W5:Y:S04]  /*04e0*/  LDG.E R23, desc[UR10][R10.64+0x14] ;  /* 0x0000140a0a177981 */ /* 0x000f68000c1e1900 */
[----:B------:R-:W5:Y:S01]  /*04f0*/  LDG.E R19, desc[UR10][R8.64] ;  /* 0x0000000a08137981 */ /* 0x000f62000c1e1900 */
[----:B0-----:R-:W-:Y:S01]  /*0500*/  FFMA R7, R20, R25, R21 ;  /* 0x0000001914077223 */ /* 0x001fe20000000015 */
[----:B------:R-:W-:-:S02]  /*0510*/  IMAD.WIDE R20, R0, 0x4, R8 ;  /* 0x0000000400147825 */ /* 0x000fc400078e0208 */
[----:B------:R-:W5:Y:S04]  /*0520*/  LDG.E R28, desc[UR10][R10.64+0x18] ;  /* 0x0000180a0a1c7981 */ /* 0x000f68000c1e1900 */
[----:B------:R0:W5:Y:S04]  /*0530*/  LDG.E R25, desc[UR10][R10.64+0x1c] ;  /* 0x00001c0a0a197981 */ /* 0x000168000c1e1900 */
[----:B------:R-:W5:Y:S01]  /*0540*/  LDG.E R20, desc[UR10][R20.64] ;  /* 0x0000000a14147981 */ /* 0x000f62000c1e1900 */
[----:B------:R-:W-:Y:S01]  /*0550*/  FFMA R29, R29, R12, R7 ;  /* 0x0000000c1d1d7223 */ /* 0x000fe20000000007 */
[----:B------:R-:W-:-:S04]  /*0560*/  UIADD3 UR9, UPT, UPT, UR9, 0x10, URZ ;  /* 0x0000001009097890 */ /* 0x000fc8000fffe0ff */
[----:B------:R-:W-:Y:S01]  /*0570*/  UISETP.NE.AND UP1, UPT, UR9, URZ, UPT ;  /* 0x000000ff0900728c */ /* 0x000fe2000bf25270 */
[----:B0-----:R-:W-:Y:S02]  /*0580*/  IADD3 R10, P0, PT, R10, 0x40, RZ ;  /* 0x000000400a0a7810 */ /* 0x001fe40007f1e0ff */
[----:B------:R-:W-:Y:S02]  /*0590*/  LEA R5, R0, R5, 0x4 ;  /* 0x0000000500057211 */ /* 0x000fe400078e20ff */
[----:B------:R-:W-:Y:S01]  /*05a0*/  IADD3.X R11, PT, PT, RZ, R11, RZ, P0, !PT ;  /* 0x0000000bff0b7210 */ /* 0x000fe200007fe4ff */
[----:B--2---:R-:W-:-:S04]  /*05b0*/  FFMA R29, R24, R14, R29 ;  /* 0x0000000e181d7223 */ /* 0x004fc8000000001d */
[----:B---3--:R-:W-:-:S04]  /*05c0*/  FFMA R4, R4, R16, R29 ;  /* 0x0000001004047223 */ /* 0x008fc8000000001d */
[----:B----4-:R-:W-:-:S04]  /*05d0*/  FFMA R4, R13, R18, R4 ;  /* 0x000000120d047223 */ /* 0x010fc80000000004 */
[----:B-----5:R-:W-:-:S04]  /*05e0*/  FFMA R4, R15, R22, R4 ;  /* 0x000000160f047223 */ /* 0x020fc80000000004 */
[----:B------:R-:W-:-:S04]  /*05f0*/  FFMA R4, R17, R26, R4 ;  /* 0x0000001a11047223 */ /* 0x000fc80000000004 */
[----:B------:R-:W-:-:S04]  /*0600*/  FFMA R23, R23, R6, R4 ;  /* 0x0000000617177223 */ /* 0x000fc80000000004 */
[----:B------:R-:W-:-:S04]  /*0610*/  FFMA R28, R28, R19, R23 ;  /* 0x000000131c1c7223 */ /* 0x000fc80000000017 */
[----:B------:R-:W-:Y:S01]  /*0620*/  FFMA R17, R25, R20, R28 ;  /* 0x0000001419117223 */ /* 0x000fe2000000001c */
[----:B------:R-:W-:Y:S06]  /*0630*/  BRA.U UP1, `(.L_x_20) ;  /* 0xfffffff901e47547 */ /* 0x000fec000b83ffff */
.L_x_19:
[----:B------:R-:W-:Y:S05]  /*0640*/  BRA.U !UP0, `(.L_x_18) ;  /* 0x0000000508547547 */ /* 0x000fea000b800000 */
[----:B------:R-:W-:Y:S02]  /*0650*/  UISETP.GE.U32.AND UP0, UPT, UR7, 0x8, UPT ;  /* 0x000000080700788c */ /* 0x000fe4000bf06070 */
[----:B------:R-:W-:-:S04]  /*0660*/  ULOP3.LUT UR5, UR6, 0x7, URZ, 0xc0, !UPT ;  /* 0x0000000706057892 */ /* 0x000fc8000f8ec0ff */
[----:B------:R-:W-:-:S03]  /*0670*/  UISETP.NE.AND UP1, UPT, UR5, URZ, UPT ;  /* 0x000000ff0500728c */ /* 0x000fc6000bf25270 */
[----:B------:R-:W-:Y:S08]  /*0680*/  BRA.U !UP0, `(.L_x_21) ;  /* 0x0000000108947547 */ /* 0x000ff0000b800000 */
[----:B------:R-:W0:Y:S01]  /*0690*/  LDC.64 R12, c[0x0][0x388] ;  /* 0x0000e200ff0c7b82 */ /* 0x000e220000000a00 */
[----:B------:R-:W-:-:S07]  /*06a0*/  IMAD R7, R2, R0, R3 ;  /* 0x0000000002077224 */ /* 0x000fce00078e0203 */
[----:B------:R-:W1:Y:S01]  /*06b0*/  LDC.64 R4, c[0x0][0x380] ;  /* 0x0000e000ff047b82 */ /* 0x000e620000000a00 */
[----:B0-----:R-:W-:-:S05]  /*06c0*/  IMAD.WIDE R12, R7, 0x4, R12 ;  /* 0x00000004070c7825 */ /* 0x001fca00078e020c */
[----:B------:R0:W2:Y:S01]  /*06d0*/  LDG.E R16, desc[UR10][R12.64] ;  /* 0x0000000a0c107981 */ /* 0x0000a2000c1e1900 */
[----:B------:R-:W-:-:S04]  /*06e0*/  IMAD.WIDE R14, R0, 0x4, R12 ;  /* 0x00000004000e7825 */ /* 0x000fc800078e020c */
[----:B-1----:R-:W-:Y:S01]  /*06f0*/  IMAD.WIDE.U32 R4, R2, 0x4, R4 ;  /* 0x0000000402047825 */ /* 0x002fe200078e0004 */
[----:B------:R1:W3:Y:S03]  /*0700*/  LDG.E R20, desc[UR10][R14.64] ;  /* 0x0000000a0e147981 */ /* 0x0002e6000c1e1900 */
[C---:B------:R-:W-:Y:S01]  /*0710*/  IMAD.WIDE R22, R0.reuse, 0x4, R14 ;  /* 0x0000000400167825 */ /* 0x040fe200078e020e */
[----:B------:R-:W2:Y:S04]  /*0720*/  LDG.E R18, desc[UR10][R4.64] ;  /* 0x0000000a04127981 */ /* 0x000ea8000c1e1900 */
[----:B------:R-:W3:Y:S01]  /*0730*/  LDG.E R19, desc[UR10][R4.64+0x4] ;  /* 0x0000040a04137981 */ /* 0x000ee2000c1e1900 */
[----:B------:R-:W-:-:S03]  /*0740*/  IMAD.WIDE R8, R0, 0x4, R22 ;  /* 0x0000000400087825 */ /* 0x000fc600078e0216 */
[----:B------:R-:W4:Y:S01]  /*0750*/  LDG.E R22, desc[UR10][R22.64] ;  /* 0x0000000a16167981 */ /* 0x000f22000c1e1900 */
[----:B------:R-:W-:-:S03]  /*0760*/  IMAD.WIDE R10, R0, 0x4, R8 ;  /* 0x00000004000a7825 */ /* 0x000fc600078e0208 */
[----:B------:R-:W4:Y:S04]  /*0770*/  LDG.E R21, desc[UR10][R4.64+0x8] ;  /* 0x0000080a04157981 */ /* 0x000f28000c1e1900 */
[----:B------:R-:W5:Y:S01]  /*0780*/  LDG.E R9, desc[UR10][R8.64] ;  /* 0x0000000a08097981 */ /* 0x000f62000c1e1900 */
[----:B------:R-:W-:-:S03]  /*0790*/  IMAD.WIDE R6, R0, 0x4, R10 ;  /* 0x0000000400067825 */ /* 0x000fc600078e020a */
[----:B------:R-:W5:Y:S01]  /*07a0*/  LDG.E R24, desc[UR10][R4.64+0xc] ;  /* 0x00000c0a04187981 */ /* 0x000f62000c1e1900 */
[----:B0-----:R-:W-:-:S03]  /*07b0*/  IMAD.WIDE R12, R0, 0x4, R6 ;  /* 0x00000004000c7825 */ /* 0x001fc600078e0206 */
[----:B------:R-:W5:Y:S04]  /*07c0*/  LDG.E R10, desc[UR10][R10.64] ;  /* 0x0000000a0a0a7981 */ /* 0x000f68000c1e1900 */
[----:B------:R-:W5:Y:S01]  /*07d0*/  LDG.E R25, desc[UR10][R4.64+0x10] ;  /* 0x0000100a04197981 */ /* 0x000f62000c1e1900 */
[----:B-1----:R-:W-:-:S03]  /*07e0*/  IMAD.WIDE R14, R0, 0x4, R12 ;  /* 0x00000004000e7825 */ /* 0x002fc600078e020c */
[----:B------:R-:W5:Y:S04]  /*07f0*/  LDG.E R7, desc[UR10][R6.64] ;  /* 0x0000000a06077981 */ /* 0x000f68000c1e1900 */
[----:B------:R-:W5:Y:S04]  /*0800*/  LDG.E R26, desc[UR10][R4.64+0x14] ;  /* 0x0000140a041a7981 */ /* 0x000f68000c1e1900 */
[----:B------:R-:W5:Y:S04]  /*0810*/  LDG.E R12, desc[UR10][R12.64] ;  /* 0x0000000a0c0c7981 */ /* 0x000f68000c1e1900 */
[----:B------:R-:W5:Y:S04]  /*0820*/  LDG.E R23, desc[UR10][R4.64+0x18] ;  /* 0x0000180a04177981 */ /* 0x000f68000c1e1900 */
[----:B------:R-:W5:Y:S04]  /*0830*/  LDG.E R14, desc[UR10][R14.64] ;  /* 0x0000000a0e0e7981 */ /* 0x000f68000c1e1900 */
[----:B------:R-:W5:Y:S01]  /*0840*/  LDG.E R8, desc[UR10][R4.64+0x1c] ;  /* 0x00001c0a04087981 */ /* 0x000f62000c1e1900 */
[----:B------:R-:W-:Y:S01]  /*0850*/  IADD3 R2, PT, PT, R2, 0x8, RZ ;  /* 0x0000000802027810 */ /* 0x000fe20007ffe0ff */
[----:B--2---:R-:W-:-:S04]  /*0860*/  FFMA R16, R18, R16, R17 ;  /* 0x0000001012107223 */ /* 0x004fc80000000011 */
[----:B---3--:R-:W-:-:S04]  /*0870*/  FFMA R16, R19, R20, R16 ;  /* 0x0000001413107223 */ /* 0x008fc80000000010 */
[----:B----4-:R-:W-:-:S04]  /*0880*/  FFMA R21, R21, R22, R16 ;  /* 0x0000001615157223 */ /* 0x010fc80000000010 */
[----:B-----5:R-:W-:-:S04]  /*0890*/  FFMA R24, R24, R9, R21 ;  /* 0x0000000918187223 */ /* 0x020fc80000000015 */
[----:B------:R-:W-:-:S04]  /*08a0*/  FFMA R25, R25, R10, R24 ;  /* 0x0000000a19197223 */ /* 0x000fc80000000018 */
[----:B------:R-:W-:-:S04]  /*08b0*/  FFMA R26, R26, R7, R25 ;  /* 0x000000071a1a7223 */ /* 0x000fc80000000019 */
[----:B------:R-:W-:-:S04]  /*08c0*/  FFMA R23, R23, R12, R26 ;  /* 0x0000000c17177223 */ /* 0x000fc8000000001a */
[----:B------:R-:W-:-:S07]  /*08d0*/  FFMA R17, R8, R14, R23 ;  /* 0x0000000e08117223 */ /* 0x000fce0000000017 */
.L_x_21:
        /* <DEDUP_REMOVED lines=8> */
[----:B0-----:R-:W-:-:S04]  /*0960*/  IMAD.WIDE R6, R9, 0x4, R6 ;  /* 0x0000000409067825 */ /* 0x001fc800078e0206 */
[----:B------:R-:W-:Y:S02]  /*0970*/  IMAD.WIDE R8, R0, 0x4, R6 ;  /* 0x0000000400087825 */ /* 0x000fe400078e0206 */
[----:B------:R-:W2:Y:S02]  /*0980*/  LDG.E R6, desc[UR10][R6.64] ;  /* 0x0000000a06067981 */ /* 0x000ea4000c1e1900 */
[----:B-1----:R-:W-:-:S04]  /*0990*/  IMAD.WIDE.U32 R4, R2, 0x4, R4 ;  /* 0x0000000402047825 */ /* 0x002fc800078e0004 */
[C---:B------:R-:W-:Y:S01]  /*09a0*/  IMAD.WIDE R10, R0.reuse, 0x4, R8 ;  /* 0x00000004000a7825 */ /* 0x040fe200078e0208 */
[----:B------:R-:W2:Y:S04]  /*09b0*/  LDG.E R14, desc[UR10][R4.64] ;  /* 0x0000000a040e7981 */ /* 0x000ea8000c1e1900 */
[----:B------:R-:W3:Y:S01]  /*09c0*/  LDG.E R8, desc[UR10][R8.64] ;  /* 0x0000000a08087981 */ /* 0x000ee2000c1e1900 */
[----:B------:R-:W-:-:S03]  /*09d0*/  IMAD.WIDE R12, R0, 0x4, R10 ;  /* 0x00000004000c7825 */ /* 0x000fc600078e020a */
[----:B------:R-:W3:Y:S04]  /*09e0*/  LDG.E R15, desc[UR10][R4.64+0x4] ;  /* 0x0000040a040f7981 */ /* 0x000ee8000c1e1900 */
[----:B------:R-:W4:Y:S04]  /*09f0*/  LDG.E R10, desc[UR10][R10.64] ;  /* 0x0000000a0a0a7981 */ /* 0x000f28000c1e1900 */
[----:B------:R-:W4:Y:S04]  /*0a00*/  LDG.E R19, desc[UR10][R4.64+0x8] ;  /* 0x0000080a04137981 */ /* 0x000f28000c1e1900 */
[----:B------:R-:W5:Y:S04]  /*0a10*/  LDG.E R12, desc[UR10][R12.64] ;  /* 0x0000000a0c0c7981 */ /* 0x000f68000c1e1900 */
[----:B------:R-:W5:Y:S01]  /*0a20*/  LDG.E R21, desc[UR10][R4.64+0xc] ;  /* 0x00000c0a04157981 */ /* 0x000f62000c1e1900 */
[----:B------:R-:W-:Y:S01]  /*0a30*/  IADD3 R2, PT, PT, R2, 0x4, RZ ;  /* 0x0000000402027810 */ /* 0x000fe20007ffe0ff */
[----:B--2---:R-:W-:-:S04]  /*0a40*/  FFMA R14, R14, R6, R17 ;  /* 0x000000060e0e7223 */ /* 0x004fc80000000011 */
[----:B---3--:R-:W-:-:S04]  /*0a50*/  FFMA R14, R15, R8, R14 ;  /* 0x000000080f0e7223 */ /* 0x008fc8000000000e */
[----:B----4-:R-:W-:-:S04]  /*0a60*/  FFMA R14, R19, R10, R14 ;  /* 0x0000000a130e7223 */ /* 0x010fc8000000000e */
[----:B-----5:R-:W-:-:S07]  /*0a70*/  FFMA R17, R21, R12, R14 ;  /* 0x0000000c15117223 */ /* 0x020fce000000000e */
.L_x_22:
[----:B------:R-:W-:Y:S05]  /*0a80*/  BRA.U !UP1, `(.L_x_18) ;  /* 0x0000000109447547 */ /* 0x000fea000b800000 */
[----:B------:R-:W0:Y:S01]  /*0a90*/  LDC.64 R4, c[0x0][0x380] ;  /* 0x0000e000ff047b82 */ /* 0x000e220000000a00 */
[----:B------:R-:W-:Y:S01]  /*0aa0*/  IMAD R11, R2, R0, R3 ;  /* 0x00000000020b7224 */ /* 0x000fe200078e0203 */
[----:B------:R-:W-:-:S06]  /*0ab0*/  UIADD3 UR4, UPT, UPT, -UR4, URZ, URZ ;  /* 0x000000ff04047290 */ /* 0x000fcc000fffe1ff */
[----:B------:R-:W1:Y:S01]  /*0ac0*/  LDC.64 R8, c[0x0][0x388] ;  /* 0x0000e200ff087b82 */ /* 0x000e620000000a00 */
[----:B0-----:R-:W-:-:S03]  /*0ad0*/  IMAD.WIDE.U32 R4, R2, 0x4, R4 ;  /* 0x0000000402047825 */ /* 0x001fc600078e0004 */
[----:B------:R-:W-:Y:S02]  /*0ae0*/  MOV R6, R4 ;  /* 0x0000000400067202 */ /* 0x000fe40000000f00 */
[----:B------:R-:W-:-:S07]  /*0af0*/  MOV R7, R5 ;  /* 0x0000000500077202 */ /* 0x000fce0000000f00 */
.L_x_23:
[C---:B-1----:R-:W-:Y:S01]  /*0b00*/  IMAD.WIDE R4, R11.reuse, 0x4, R8 ;  /* 0x000000040b047825 */ /* 0x042fe200078e0208 */
[----:B------:R0:W2:Y:S05]  /*0b10*/  LDG.E R2, desc[UR10][R6.64] ;  /* 0x0000000a06027981 */ /* 0x0000aa000c1e1900 */
[----:B------:R-:W2:Y:S01]  /*0b20*/  LDG.E R4, desc[UR10][R4.64] ;  /* 0x0000000a04047981 */ /* 0x000ea2000c1e1900 */
[----:B------:R-:W-:Y:S01]  /*0b30*/  UIADD3 UR4, UPT, UPT, UR4, 0x1, URZ ;  /* 0x0000000104047890 */ /* 0x000fe2000fffe0ff */
[----:B------:R-:W-:-:S03]  /*0b40*/  IADD3 R11, PT, PT, R11, R0, RZ ;  /* 0x000000000b0b7210 */ /* 0x000fc60007ffe0ff */
[----:B------:R-:W-:Y:S01]  /*0b50*/  UISETP.NE.AND UP0, UPT, UR4, URZ, UPT ;  /* 0x000000ff0400728c */ /* 0x000fe2000bf05270 */
[----:B0-----:R-:W-:-:S04]  /*0b60*/  IADD3 R6, P0, PT, R6, 0x4, RZ ;  /* 0x0000000406067810 */ /* 0x001fc80007f1e0ff */
[----:B------:R-:W-:Y:S01]  /*0b70*/  IADD3.X R7, PT, PT, RZ, R7, RZ, P0, !PT ;  /* 0x00000007ff077210 */ /* 0x000fe200007fe4ff */
[----:B--2---:R-:W-:-:S03]  /*0b80*/  FFMA R17, R2, R4, R17 ;  /* 0x0000000402117223 */ /* 0x004fc60000000011 */
[----:B------:R-:W-:Y:S05]  /*0b90*/  BRA.U UP0, `(.L_x_23) ;  /* 0xfffffffd00d87547 */ /* 0x000fea000b83ffff */
.L_x_18:
[----:B------:R-:W0:Y:S01]  /*0ba0*/  LDC.64 R4, c[0x0][0x390] ;  /* 0x0000e400ff047b82 */ /* 0x000e220000000a00 */
[----:B------:R-:W1:Y:S02]  /*0bb0*/  LDCU UR4, c[0x0][0x398] ;  /* 0x00007300ff0477ac */ /* 0x000e640008000800 */
[----:B-1----:R-:W-:Y:S01]  /*0bc0*/  FADD R17, R17, UR4 ;  /* 0x0000000411117e21 */ /* 0x002fe20008000000 */
[----:B0-----:R-:W-:-:S05]  /*0bd0*/  IMAD.WIDE R2, R3, 0x4, R4 ;  /* 0x0000000403027825 */ /* 0x001fca00078e0204 */
[----:B------:R-:W-:Y:S01]  /*0be0*/  STG.E desc[UR10][R2.64], R17 ;  /* 0x0000001102007986 */ /* 0x000fe2000c10190a */
[----:B------:R-:W-:Y:S05]  /*0bf0*/  EXIT ;  /* 0x000000000000794d */ /* 0x000fea0003800000 */
.L_x_24:
        /* <DEDUP_REMOVED lines=16> */
.L_x_34:


//--------------------- .text._Z11d_transposePfS_ii --------------------------
	.section	.text._Z11d_transposePfS_ii,"ax",@progbits
	.align	128
        .global         _Z11d_transposePfS_ii
        .type           _Z11d_transposePfS_ii,@function
        .size           _Z11d_transposePfS_ii,(.L_x_35 - _Z11d_transposePfS_ii)
        .other          _Z11d_transposePfS_ii,@"STO_CUDA_ENTRY STV_DEFAULT"
_Z11d_transposePfS_ii:
.text._Z11d_transposePfS_ii:
[----:B------:R-:W-:Y:S01]  /*0000*/  LDC R1, c[0x0][0x37c] ;  /* 0x0000df00ff017b82 */ /* 0x000fe20000000800 */
[----:B------:R-:W0:Y:S07]  /*0010*/  S2R R2, SR_TID.Y ;  /* 0x0000000000027919 */ /* 0x000e2e0000002200 */
[----:B------:R-:W1:Y:S01]  /*0020*/  LDC R0, c[0x0][0x360] ;  /* 0x0000d800ff007b82 */ /* 0x000e620000000800 */
[----:B------:R-:W2:Y:S01]  /*0030*/  LDCU.64 UR6, c[0x0][0x390] ;  /* 0x00007200ff0677ac */ /* 0x000ea20008000a00 */
[----:B------:R-:W1:Y:S06]  /*0040*/  S2R R3, SR_TID.X ;  /* 0x0000000000037919 */ /* 0x000e6c0000002100 */
[----:B------:R-:W0:Y:S08]  /*0050*/  S2UR UR5, SR_CTAID.Y ;  /* 0x00000000000579c3 */ /* 0x000e300000002600 */
[----:B------:R-:W0:Y:S08]  /*0060*/  LDC R7, c[0x0][0x364] ;  /* 0x0000d900ff077b82 */ /* 0x000e300000000800 */
[----:B------:R-:W1:Y:S01]  /*0070*/  S2UR UR4, SR_CTAID.X ;  /* 0x00000000000479c3 */ /* 0x000e620000002500 */
[----:B0-----:R-:W-:-:S05]  /*0080*/  IMAD R7, R7, UR5, R2 ;  /* 0x0000000507077c24 */ /* 0x001fca000f8e0202 */
[----:B--2---:R-:W-:Y:S01]  /*0090*/  ISETP.GE.U32.AND P0, PT, R7, UR7, PT ;  /* 0x0000000707007c0c */ /* 0x004fe2000bf06070 */
[----:B-1----:R-:W-:-:S05]  /*00a0*/  IMAD R0, R0, UR4, R3 ;  /* 0x0000000400007c24 */ /* 0x002fca000f8e0203 */
[----:B------:R-:W-:-:S13]  /*00b0*/  ISETP.GE.U32.OR P0, PT, R0, UR6, P0 ;  /* 0x0000000600007c0c */ /* 0x000fda0008706470 */
[----:B------:R-:W-:Y:S05]  /*00c0*/  @P0 EXIT ;  /* 0x000000000000094d */ /* 0x000fea0003800000 */
[----:B------:R-:W0:Y:S01]  /*00d0*/  LDC.64 R2, c[0x0][0x388] ;  /* 0x0000e200ff027b82 */ /* 0x000e220000000a00 */
[----:B------:R-:W1:Y:S01]  /*00e0*/  LDCU.64 UR4, c[0x0][0x358] ;  /* 0x00006b00ff0477ac */ /* 0x000e620008000a00 */
[----:B------:R-:W-:-:S04]  /*00f0*/  IMAD R5, R7, UR6, R0 ;  /* 0x0000000607057c24 */ /* 0x000fc8000f8e0200 */
[----:B0-----:R-:W-:Y:S02]  /*0100*/  IMAD.WIDE.U32 R2, R5, 0x4, R2 ;  /* 0x0000000405027825 */ /* 0x001fe400078e0002 */
[----:B------:R-:W0:Y:S04]  /*0110*/  LDC.64 R4, c[0x0][0x380] ;  /* 0x0000e000ff047b82 */ /* 0x000e280000000a00 */
[----:B-1----:R-:W2:Y:S01]  /*0120*/  LDG.E R3, desc[UR4][R2.64] ;  /* 0x0000000402037981 */ /* 0x002ea2000c1e1900 */
[----:B------:R-:W-:-:S04]  /*0130*/  IMAD R7, R0, UR7, R7 ;  /* 0x0000000700077c24 */ /* 0x000fc8000f8e0207 */
[----:B0-----:R-:W-:-:S05]  /*0140*/  IMAD.WIDE.U32 R4, R7, 0x4, R4 ;  /* 0x0000000407047825 */ /* 0x001fca00078e0004 */
[----:B--2---:R-:W-:Y:S01]  /*0150*/  STG.E desc[UR4][R4.64], R3 ;  /* 0x0000000304007986 */ /* 0x004fe2000c101904 */
[----:B------:R-:W-:Y:S05]  /*0160*/  EXIT ;  /* 0x000000000000794d */ /* 0x000fea0003800000 */
.L_x_25:
        /* <DEDUP_REMOVED lines=9> */
.L_x_35:


//--------------------- .text._Z12d_d1_3_multiPfPiS_S_i --------------------------
	.section	.text._Z12d_d1_3_multiPfPiS_S_i,"ax",@progbits
	.align	128
        .global         _Z12d_d1_3_multiPfPiS_S_i
        .type           _Z12d_d1_3_multiPfPiS_S_i,@function
        .size           _Z12d_d1_3_multiPfPiS_S_i,(.L_x_36 - _Z12d_d1_3_multiPfPiS_S_i)
        .other          _Z12d_d1_3_multiPfPiS_S_i,@"STO_CUDA_ENTRY STV_DEFAULT"
_Z12d_d1_3_multiPfPiS_S_i:
.text._Z12d_d1_3_multiPfPiS_S_i:
        /* <DEDUP_REMOVED lines=10> */
[----:B------:R-:W2:Y:S08]  /*00a0*/  LDC.64 R2, c[0x0][0x380] ;  /* 0x0000e000ff027b82 */ /* 0x000eb00000000a00 */
[----:B------:R-:W3:Y:S01]  /*00b0*/  LDC.64 R6, c[0x0][0x390] ;  /* 0x0000e400ff067b82 */ /* 0x000ee20000000a00 */
[----:B0-----:R-:W-:-:S07]  /*00c0*/  IMAD.WIDE R4, R11, 0x4, R4 ;  /* 0x000000040b047825 */ /* 0x001fce00078e0204 */
[----:B------:R-:W0:Y:S01]  /*00d0*/  LDC.64 R8, c[0x0][0x398] ;  /* 0x0000e600ff087b82 */ /* 0x000e220000000a00 */
[----:B-1----:R-:W4:Y:S01]  /*00e0*/  LDG.E R4, desc[UR4][R4.64] ;  /* 0x0000000404047981 */ /* 0x002f22000c1e1900 */
[----:B--2---:R-:W-:-:S06]  /*00f0*/  IMAD.WIDE R2, R11, 0x4, R2 ;  /* 0x000000040b027825 */ /* 0x004fcc00078e0202 */
[----:B------:R-:W2:Y:S01]  /*0100*/  LDG.E R2, desc[UR4][R2.64] ;  /* 0x0000000402027981 */ /* 0x000ea2000c1e1900 */
[----:B---3--:R-:W-:-:S06]  /*0110*/  IMAD.WIDE R6, R11, 0x4, R6 ;  /* 0x000000040b067825 */ /* 0x008fcc00078e0206 */
[----:B------:R-:W3:Y:S01]  /*0120*/  LDG.E R6, desc[UR4][R6.64] ;  /* 0x0000000406067981 */ /* 0x000ee2000c1e1900 */
[----:B0-----:R-:W-:Y:S01]  /*0130*/  IMAD.WIDE R8, R11, 0x4, R8 ;  /* 0x000000040b087825 */ /* 0x001fe200078e0208 */
[----:B----4-:R-:W-:-:S05]  /*0140*/  I2FP.F32.S32 R13, R4 ;  /* 0x00000004000d7245 */ /* 0x010fca0000201400 */
[----:B--2---:R-:W-:-:S04]  /*0150*/  FMUL R13, R2, R13 ;  /* 0x0000000d020d7220 */ /* 0x004fc80000400000 */
[----:B---3--:R-:W-:-:S05]  /*0160*/  FMUL R13, R13, R6 ;  /* 0x000000060d0d7220 */ /* 0x008fca0000400000 */
[----:B------:R-:W-:Y:S01]  /*0170*/  STG.E desc[UR4][R8.64], R13 ;  /* 0x0000000d08007986 */ /* 0x000fe2000c101904 */
[----:B------:R-:W-:Y:S05]  /*0180*/  EXIT ;  /* 0x000000000000794d */ /* 0x000fea0003800000 */
.L_x_26:
        /* <DEDUP_REMOVED lines=15> */
.L_x_36:


//--------------------- .text._Z12d_d1_2_multiPfS_S_i --------------------------
	.section	.text._Z12d_d1_2_multiPfS_S_i,"ax",@progbits
	.align	128
        .global         _Z12d_d1_2_multiPfS_S_i
        .type           _Z12d_d1_2_multiPfS_S_i,@function
        .size           _Z12d_d1_2_multiPfS_S_i,(.L_x_37 - _Z12d_d1_2_multiPfS_S_i)
        .other          _Z12d_d1_2_multiPfS_S_i,@"STO_CUDA_ENTRY STV_DEFAULT"
_Z12d_d1_2_multiPfS_S_i:
.text._Z12d_d1_2_multiPfS_S_i:
        /* <DEDUP_REMOVED lines=12> */
[----:B0-----:R-:W-:-:S06]  /*00c0*/  IMAD.WIDE R2, R9, 0x4, R2 ;  /* 0x0000000409027825 */ /* 0x001fcc00078e0202 */
[----:B-1----:R-:W4:Y:S01]  /*00d0*/  LDG.E R2, desc[UR4][R2.64] ;  /* 0x0000000402027981 */ /* 0x002f22000c1e1900 */
[----:B--2---:R-:W-:-:S06]  /*00e0*/  IMAD.WIDE R4, R9, 0x4, R4 ;  /* 0x0000000409047825 */ /* 0x004fcc00078e0204 */
[----:B------:R-:W4:Y:S01]  /*00f0*/  LDG.E R5, desc[UR4][R4.64] ;  /* 0x0000000404057981 */ /* 0x000f22000c1e1900 */
[----:B---3--:R-:W-:-:S04]  /*0100*/  IMAD.WIDE R6, R9, 0x4, R6 ;  /* 0x0000000409067825 */ /* 0x008fc800078e0206 */
[----:B----4-:R-:W-:-:S05]  /*0110*/  FMUL R9, R2, R5 ;  /* 0x0000000502097220 */ /* 0x010fca0000400000 */
[----:B------:R-:W-:Y:S01]  /*0120*/  STG.E desc[UR4][R6.64], R9 ;  /* 0x0000000906007986 */ /* 0x000fe2000c101904 */
[----:B------:R-:W-:Y:S05]  /*0130*/  EXIT ;  /* 0x000000000000794d */ /* 0x000fea0003800000 */
.L_x_27:
        /* <DEDUP_REMOVED lines=12> */
.L_x_37:


//--------------------- .text._Z12d_d1_2_multiPfPiS_i --------------------------
	.section	.text._Z12d_d1_2_multiPfPiS_i,"ax",@progbits
	.align	128
        .global         _Z12d_d1_2_multiPfPiS_i
        .type           _Z12d_d1_2_multiPfPiS_i,@function
        .size           _Z12d_d1_2_multiPfPiS_i,(.L_x_38 - _Z12d_d1_2_multiPfPiS_i)
        .other          _Z12d_d1_2_multiPfPiS_i,@"STO_CUDA_ENTRY STV_DEFAULT"
_Z12d_d1_2_multiPfPiS_i:
.text._Z12d_d1_2_multiPfPiS_i:
        /* <DEDUP_REMOVED lines=15> */
[----:B------:R-:W2:Y:S01]  /*00f0*/  LDG.E R2, desc[UR4][R2.64] ;  /* 0x0000000402027981 */ /* 0x000ea2000c1e1900 */
[----:B---3--:R-:W-:Y:S01]  /*0100*/  IMAD.WIDE R6, R9, 0x4, R6 ;  /* 0x0000000409067825 */ /* 0x008fe200078e0206 */
[----:B----4-:R-:W-:-:S05]  /*0110*/  I2FP.F32.S32 R11, R4 ;  /* 0x00000004000b7245 */ /* 0x010fca0000201400 */
[----:B--2---:R-:W-:-:S05]  /*0120*/  FMUL R11, R2, R11 ;  /* 0x0000000b020b7220 */ /* 0x004fca0000400000 */
[----:B------:R-:W-:Y:S01]  /*0130*/  STG.E desc[UR4][R6.64], R11 ;  /* 0x0000000b06007986 */ /* 0x000fe2000c101904 */
[----:B------:R-:W-:Y:S05]  /*0140*/  EXIT ;  /* 0x000000000000794d */ /* 0x000fea0003800000 */
.L_x_28:
        /* <DEDUP_REMOVED lines=11> */
.L_x_38:


//--------------------- .text._Z19d_d2_maxidx_d1_compPfPii --------------------------
	.section	.text._Z19d_d2_maxidx_d1_compPfPii,"ax",@progbits
	.align	128
        .global         _Z19d_d2_maxidx_d1_compPfPii
        .type           _Z19d_d2_maxidx_d1_compPfPii,@function
        .size           _Z19d_d2_maxidx_d1_compPfPii,(.L_x_39 - _Z19d_d2_maxidx_d1_compPfPii)
        .other          _Z19d_d2_maxidx_d1_compPfPii,@"STO_CUDA_ENTRY STV_DEFAULT"
_Z19d_d2_maxidx_d1_compPfPii:
.text._Z19d_d2_maxidx_d1_compPfPii:
        /* <DEDUP_REMOVED lines=8> */
[----:B------:R-:W0:Y:S01]  /*0080*/  LDC.64 R2, c[0x0][0x380] ;  /* 0x0000e000ff027b82 */ /* 0x000e220000000a00 */
[----:B------:R-:W1:Y:S01]  /*0090*/  LDCU.64 UR4, c[0x0][0x358] ;  /* 0x00006b00ff0477ac */ /* 0x000e620008000a00 */
[----:B0-----:R-:W-:-:S05]  /*00a0*/  IMAD.WIDE R2, R9, 0x4, R2 ;  /* 0x0000000409027825 */ /* 0x001fca00078e0202 */
[----:B-1----:R-:W2:Y:S01]  /*00b0*/  LDG.E R0, desc[UR4][R2.64] ;  /* 0x0000000402007981 */ /* 0x002ea2000c1e1900 */
[----:B------:R-:W-:-:S05]  /*00c0*/  IMAD.WIDE R4, R8, 0x4, R2 ;  /* 0x0000000408047825 */ /* 0x000fca00078e0202 */
[----:B------:R0:W2:Y:S01]  /*00d0*/  LDG.E R7, desc[UR4][R4.64] ;  /* 0x0000000404077981 */ /* 0x0000a2000c1e1900 */
[----:B------:R-:W-:-:S05]  /*00e0*/  IMAD.WIDE R14, R8, 0x4, R4 ;  /* 0x00000004080e7825 */ /* 0x000fca00078e0204 */
[----:B------:R-:W3:Y:S01]  /*00f0*/  LDG.E R6, desc[UR4][R14.64] ;  /* 0x000000040e067981 */ /* 0x000ee2000c1e1900 */
[C---:B------:R-:W-:Y:S01]  /*0100*/  IMAD.WIDE R16, R8.reuse, 0x4, R14 ;  /* 0x0000000408107825 */ /* 0x040fe200078e020e */
[----:B0-----:R-:W0:Y:S04]  /*0110*/  LDC.64 R4, c[0x0][0x388] ;  /* 0x0000e200ff047b82 */ /* 0x001e280000000a00 */
[----:B------:R1:W4:Y:S01]  /*0120*/  LDG.E R10, desc[UR4][R16.64] ;  /* 0x00000004100a7981 */ /* 0x000322000c1e1900 */
[----:B------:R-:W-:-:S05]  /*0130*/  IMAD.WIDE R18, R8, 0x4, R16 ;  /* 0x0000000408127825 */ /* 0x000fca00078e0210 */
[----:B------:R-:W5:Y:S01]  /*0140*/  LDG.E R11, desc[UR4][R18.64] ;  /* 0x00000004120b7981 */ /* 0x000f62000c1e1900 */
        /* <DEDUP_REMOVED lines=8> */
[----:B-1----:R-:W-:-:S05]  /*01d0*/  IMAD.WIDE R16, R8, 0x4, R26 ;  /* 0x0000000408107825 */ /* 0x002fca00078e021a */
[----:B------:R-:W5:Y:S01]  /*01e0*/  LDG.E R8, desc[UR4][R16.64] ;  /* 0x0000000410087981 */ /* 0x000f62000c1e1900 */
[----:B0-----:R-:W-:-:S06]  /*01f0*/  IMAD.WIDE R4, R9, 0x4, R4 ;  /* 0x0000000409047825 */ /* 0x001fcc00078e0204 */
[----:B------:R0:W5:Y:S01]  /*0200*/  LDG.E R4, desc[UR4][R4.64] ;  /* 0x0000000404047981 */ /* 0x000162000c1e1900 */
[----:B--2---:R-:W-:-:S04]  /*0210*/  FSETP.GEU.AND P3, PT, R0, R7, PT ;  /* 0x000000070000720b */ /* 0x004fc80003f6e000 */
[----:B------:R-:W-:-:S04]  /*0220*/  FSEL R7, R7, R0, !P3 ;  /* 0x0000000007077208 */ /* 0x000fc80005800000 */
[----:B---3--:R-:W-:-:S04]  /*0230*/  FSETP.GEU.AND P4, PT, R7, R6, PT ;  /* 0x000000060700720b */ /* 0x008fc80003f8e000 */
[----:B------:R-:W-:-:S04]  /*0240*/  FSEL R7, R6, R7, !P4 ;  /* 0x0000000706077208 */ /* 0x000fc80006000000 */
[----:B----4-:R-:W-:-:S04]  /*0250*/  FSETP.GEU.AND P2, PT, R7, R10, PT ;  /* 0x0000000a0700720b */ /* 0x010fc80003f4e000 */
[----:B------:R-:W-:-:S04]  /*0260*/  FSEL R10, R10, R7, !P2 ;  /* 0x000000070a0a7208 */ /* 0x000fc80005000000 */
[----:B-----5:R-:W-:-:S04]  /*0270*/  FSETP.GEU.AND P1, PT, R10, R11, PT ;  /* 0x0000000b0a00720b */ /* 0x020fc80003f2e000 */
[----:B------:R-:W-:-:S04]  /*0280*/  FSEL R11, R11, R10, !P1 ;  /* 0x0000000a0b0b7208 */ /* 0x000fc80004800000 */
[----:B------:R-:W-:Y:S02]  /*0290*/  FSETP.GEU.AND P0, PT, R11, R12, PT ;  /* 0x0000000c0b00720b */ /* 0x000fe40003f0e000 */
[----:B------:R-:W-:Y:S02]  /*02a0*/  SEL R0, RZ, 0x1, P3 ;  /* 0x00000001ff007807 */ /* 0x000fe40001800000 */
[----:B------:R-:W-:Y:S02]  /*02b0*/  FSEL R12, R12, R11, !P0 ;  /* 0x0000000b0c0c7208 */ /* 0x000fe40004000000 */
[----:B------:R-:W-:Y:S02]  /*02c0*/  SEL R0, R0, 0x2, P4 ;  /* 0x0000000200007807 */ /* 0x000fe40002000000 */
[----:B------:R-:W-:Y:S02]  /*02d0*/  FSETP.GEU.AND P3, PT, R12, R13, PT ;  /* 0x0000000d0c00720b */ /* 0x000fe40003f6e000 */
[----:B------:R-:W-:-:S02]  /*02e0*/  SEL R0, R0, 0x3, P2 ;  /* 0x0000000300007807 */ /* 0x000fc40001000000 */
[----:B------:R-:W-:Y:S02]  /*02f0*/  FSEL R13, R13, R12, !P3 ;  /* 0x0000000c0d0d7208 */ /* 0x000fe40005800000 */
[----:B------:R-:W-:Y:S02]  /*0300*/  SEL R0, R0, 0x4, P1 ;  /* 0x0000000400007807 */ /* 0x000fe40000800000 */
[----:B------:R-:W-:Y:S02]  /*0310*/  FSETP.GEU.AND P1, PT, R13, R14, PT ;  /* 0x0000000e0d00720b */ /* 0x000fe40003f2e000 */
[----:B------:R-:W-:Y:S02]  /*0320*/  SEL R0, R0, 0x5, P0 ;  /* 0x0000000500007807 */ /* 0x000fe40000000000 */
[----:B------:R-:W-:Y:S02]  /*0330*/  FSEL R14, R14, R13, !P1 ;  /* 0x0000000d0e0e7208 */ /* 0x000fe40004800000 */
[----:B------:R-:W-:-:S02]  /*0340*/  SEL R0, R0, 0x6, P3 ;  /* 0x0000000600007807 */ /* 0x000fc40001800000 */
[----:B------:R-:W-:Y:S02]  /*0350*/  FSETP.GEU.AND P0, PT, R14, R15, PT ;  /* 0x0000000f0e00720b */ /* 0x000fe40003f0e000 */
[----:B------:R-:W-:Y:S02]  /*0360*/  SEL R0, R0, 0x7, P1 ;  /* 0x0000000700007807 */ /* 0x000fe40000800000 */
[----:B------:R-:W-:Y:S02]  /*0370*/  FSEL R15, R15, R14, !P0 ;  /* 0x0000000e0f0f7208 */ /* 0x000fe40004000000 */
[----:B------:R-:W-:Y:S02]  /*0380*/  SEL R0, R0, 0x8, P0 ;  /* 0x0000000800007807 */ /* 0x000fe40000000000 */
[----:B------:R-:W-:-:S04]  /*0390*/  FSETP.GEU.AND P0, PT, R15, R8, PT ;  /* 0x000000080f00720b */ /* 0x000fc80003f0e000 */
[----:B0-----:R-:W-:-:S04]  /*03a0*/  SEL R5, R0, 0x9, P0 ;  /* 0x0000000900057807 */ /* 0x001fc80000000000 */
[----:B------:R-:W-:-:S13]  /*03b0*/  ISETP.NE.AND P0, PT, R5, R4, PT ;  /* 0x000000040500720c */ /* 0x000fda0003f05270 */
[----:B------:R-:W-:-:S05]  /*03c0*/  @!P0 IMAD.MOV.U32 R5, RZ, RZ, 0x3f800000 ;  /* 0x3f800000ff058424 */ /* 0x000fca00078e00ff */
[----:B------:R0:W-:Y:S01]  /*03d0*/  @!P0 STG.E desc[UR4][R2.64], R5 ;  /* 0x0000000502008986 */ /* 0x0001e2000c101904 */
[----:B------:R-:W-:Y:S05]  /*03e0*/  @!P0 EXIT ;  /* 0x000000000000894d */ /* 0x000fea0003800000 */
[----:B------:R-:W-:Y:S01]  /*03f0*/  STG.E desc[UR4][R2.64], RZ ;  /* 0x000000ff02007986 */ /* 0x000fe2000c101904 */
[----:B------:R-:W-:Y:S05]  /*0400*/  EXIT ;  /* 0x000000000000794d */ /* 0x000fea0003800000 */
.L_x_29:
        /* <DEDUP_REMOVED lines=15> */
.L_x_39:


//--------------------- .nv.shared.reserved.0     --------------------------
	.section	.nv.shared.reserved.0,"aw",@nobits
	.weak		__nv_reservedSMEM_offset_0_alias
	.size		__nv_reservedSMEM_offset_0_alias, 0, 64
	.other		__nv_reservedSMEM_offset_0_alias,@"STO_CUDA_RESERVED_SHARED STV_DEFAULT"
__nv_reservedSMEM_offset_0_alias:
	.zero		0
	.zero		64


//--------------------- .nv.constant0._Z5d_t_yPiS_ii --------------------------
	.section	.nv.constant0._Z5d_t_yPiS_ii,"a",@progbits
	.sectionflags	@""
	.align	4
.nv.constant0._Z5d_t_yPiS_ii:
	.zero		920


//--------------------- .nv.constant0._Z8d_d1_sumPfS_i --------------------------
	.section	.nv.constant0._Z8d_d1_sumPfS_i,"a",@progbits
	.sectionflags	@""
	.align	4
.nv.constant0._Z8d_d1_sumPfS_i:
	.zero		916


//--------------------- .nv.constant0._Z16deleted_d_d1_sumPfS_i --------------------------
	.section	.nv.constant0._Z16deleted_d_d1_sumPfS_i,"a",@progbits
	.sectionflags	@""
	.align	4
.nv.constant0._Z16deleted_d_d1_sumPfS_i:
	.zero		916


//--------------------- .nv.constant0._Z14d_d1_d1_y_compPiPfi --------------------------
	.section	.nv.constant0._Z14d_d1_d1_y_compPiPfi,"a",@progbits
	.sectionflags	@""
	.align	4
.nv.constant0._Z14d_d1_d1_y_compPiPfi:
	.zero		916


//--------------------- .nv.constant0._Z7d_d1_d2PfS_S_fii --------------------------
	.section	.nv.constant0._Z7d_d1_d2PfS_S_fii,"a",@progbits
	.sectionflags	@""
	.align	4
.nv.constant0._Z7d_d1_d2PfS_S_fii:
	.zero		932


//--------------------- .nv.constant0._Z11d_transposePfS_ii --------------------------
	.section	.nv.constant0._Z11d_transposePfS_ii,"a",@progbits
	.sectionflags	@""
	.align	4
.nv.constant0._Z11d_transposePfS_ii:
	.zero		920


//--------------------- .nv.constant0._Z12d_d1_3_multiPfPiS_S_i --------------------------
	.section	.nv.constant0._Z12d_d1_3_multiPfPiS_S_i,"a",@progbits
	.sectionflags	@""
	.align	4
.nv.constant0._Z12d_d1_3_multiPfPiS_S_i:
	.zero		932


//--------------------- .nv.constant0._Z12d_d1_2_multiPfS_S_i --------------------------
	.section	.nv.constant0._Z12d_d1_2_multiPfS_S_i,"a",@progbits
	.sectionflags	@""
	.align	4
.nv.constant0._Z12d_d1_2_multiPfS_S_i:
	.zero		924


//--------------------- .nv.constant0._Z12d_d1_2_multiPfPiS_i --------------------------
	.section	.nv.constant0._Z12d_d1_2_multiPfPiS_i,"a",@progbits
	.sectionflags	@""
	.align	4
.nv.constant0._Z12d_d1_2_multiPfPiS_i:
	.zero		924


//--------------------- .nv.constant0._Z19d_d2_maxidx_d1_compPfPii --------------------------
	.section	.nv.constant0._Z19d_d2_maxidx_d1_compPfPii,"a",@progbits
	.sectionflags	@""
	.align	4
.nv.constant0._Z19d_d2_maxidx_d1_compPfPii:
	.zero		916


//--------------------- SYMBOLS --------------------------

	.type		.nv.reservedSmem.offset0,@object
	.size		.nv.reservedSmem.offset0,0x4
